//
// Generated by NVIDIA NVVM Compiler
//
// Compiler Build ID: CL-36424714
// Cuda compilation tools, release 13.0, V13.0.88
// Based on NVVM 20.0.0
//

.version 9.0
.target sm_100
.address_size 64

	// .globl	_ZN3cub18CUB_300001_SM_10006detail11EmptyKernelIvEEvv
.global .align 1 .b8 _ZN34_INTERNAL_fdd82781_4_k_cu_89aa1db74cuda3std3__45__cpo5beginE[1];
.global .align 1 .b8 _ZN34_INTERNAL_fdd82781_4_k_cu_89aa1db74cuda3std3__45__cpo3endE[1];
.global .align 1 .b8 _ZN34_INTERNAL_fdd82781_4_k_cu_89aa1db74cuda3std3__45__cpo6cbeginE[1];
.global .align 1 .b8 _ZN34_INTERNAL_fdd82781_4_k_cu_89aa1db74cuda3std3__45__cpo4cendE[1];
.global .align 1 .b8 _ZN34_INTERNAL_fdd82781_4_k_cu_89aa1db74cuda3std3__45__cpo6rbeginE[1];
.global .align 1 .b8 _ZN34_INTERNAL_fdd82781_4_k_cu_89aa1db74cuda3std3__45__cpo4rendE[1];
.global .align 1 .b8 _ZN34_INTERNAL_fdd82781_4_k_cu_89aa1db74cuda3std3__45__cpo7crbeginE[1];
.global .align 1 .b8 _ZN34_INTERNAL_fdd82781_4_k_cu_89aa1db74cuda3std3__45__cpo5crendE[1];
.global .align 1 .b8 _ZN34_INTERNAL_fdd82781_4_k_cu_89aa1db74cuda3std3__436_GLOBAL__N__fdd82781_4_k_cu_89aa1db76ignoreE[1];
.global .align 1 .b8 _ZN34_INTERNAL_fdd82781_4_k_cu_89aa1db74cuda3std3__419piecewise_constructE[1];
.global .align 1 .b8 _ZN34_INTERNAL_fdd82781_4_k_cu_89aa1db74cuda3std3__48in_placeE[1];
.global .align 1 .b8 _ZN34_INTERNAL_fdd82781_4_k_cu_89aa1db74cuda3std3__420unreachable_sentinelE[1];
.global .align 1 .b8 _ZN34_INTERNAL_fdd82781_4_k_cu_89aa1db74cuda3std3__47nulloptE[1];
.global .align 1 .b8 _ZN34_INTERNAL_fdd82781_4_k_cu_89aa1db74cuda3std3__48unexpectE[1];
.global .align 1 .b8 _ZN34_INTERNAL_fdd82781_4_k_cu_89aa1db74cuda3std6ranges3__45__cpo4swapE[1];
.global .align 1 .b8 _ZN34_INTERNAL_fdd82781_4_k_cu_89aa1db74cuda3std6ranges3__45__cpo9iter_moveE[1];
.global .align 1 .b8 _ZN34_INTERNAL_fdd82781_4_k_cu_89aa1db74cuda3std6ranges3__45__cpo5beginE[1];
.global .align 1 .b8 _ZN34_INTERNAL_fdd82781_4_k_cu_89aa1db74cuda3std6ranges3__45__cpo3endE[1];
.global .align 1 .b8 _ZN34_INTERNAL_fdd82781_4_k_cu_89aa1db74cuda3std6ranges3__45__cpo6cbeginE[1];
.global .align 1 .b8 _ZN34_INTERNAL_fdd82781_4_k_cu_89aa1db74cuda3std6ranges3__45__cpo4cendE[1];
.global .align 1 .b8 _ZN34_INTERNAL_fdd82781_4_k_cu_89aa1db74cuda3std6ranges3__45__cpo7advanceE[1];
.global .align 1 .b8 _ZN34_INTERNAL_fdd82781_4_k_cu_89aa1db74cuda3std6ranges3__45__cpo9iter_swapE[1];
.global .align 1 .b8 _ZN34_INTERNAL_fdd82781_4_k_cu_89aa1db74cuda3std6ranges3__45__cpo4nextE[1];
.global .align 1 .b8 _ZN34_INTERNAL_fdd82781_4_k_cu_89aa1db74cuda3std6ranges3__45__cpo4prevE[1];
.global .align 1 .b8 _ZN34_INTERNAL_fdd82781_4_k_cu_89aa1db74cuda3std6ranges3__45__cpo4dataE[1];
.global .align 1 .b8 _ZN34_INTERNAL_fdd82781_4_k_cu_89aa1db74cuda3std6ranges3__45__cpo5cdataE[1];
.global .align 1 .b8 _ZN34_INTERNAL_fdd82781_4_k_cu_89aa1db74cuda3std6ranges3__45__cpo4sizeE[1];
.global .align 1 .b8 _ZN34_INTERNAL_fdd82781_4_k_cu_89aa1db74cuda3std6ranges3__45__cpo5ssizeE[1];
.global .align 1 .b8 _ZN34_INTERNAL_fdd82781_4_k_cu_89aa1db74cuda3std6ranges3__45__cpo8distanceE[1];
.global .align 1 .b8 _ZN34_INTERNAL_fdd82781_4_k_cu_89aa1db76thrust24THRUST_300001_SM_1000_NS6system6detail10sequential3seqE[1];
.global .align 1 .b8 _ZN34_INTERNAL_fdd82781_4_k_cu_89aa1db76thrust24THRUST_300001_SM_1000_NS12placeholders2_1E[1];
.global .align 1 .b8 _ZN34_INTERNAL_fdd82781_4_k_cu_89aa1db76thrust24THRUST_300001_SM_1000_NS12placeholders2_2E[1];
.global .align 1 .b8 _ZN34_INTERNAL_fdd82781_4_k_cu_89aa1db76thrust24THRUST_300001_SM_1000_NS12placeholders2_3E[1];
.global .align 1 .b8 _ZN34_INTERNAL_fdd82781_4_k_cu_89aa1db76thrust24THRUST_300001_SM_1000_NS12placeholders2_4E[1];
.global .align 1 .b8 _ZN34_INTERNAL_fdd82781_4_k_cu_89aa1db76thrust24THRUST_300001_SM_1000_NS12placeholders2_5E[1];
.global .align 1 .b8 _ZN34_INTERNAL_fdd82781_4_k_cu_89aa1db76thrust24THRUST_300001_SM_1000_NS12placeholders2_6E[1];
.global .align 1 .b8 _ZN34_INTERNAL_fdd82781_4_k_cu_89aa1db76thrust24THRUST_300001_SM_1000_NS12placeholders2_7E[1];
.global .align 1 .b8 _ZN34_INTERNAL_fdd82781_4_k_cu_89aa1db76thrust24THRUST_300001_SM_1000_NS12placeholders2_8E[1];
.global .align 1 .b8 _ZN34_INTERNAL_fdd82781_4_k_cu_89aa1db76thrust24THRUST_300001_SM_1000_NS12placeholders2_9E[1];
.global .align 1 .b8 _ZN34_INTERNAL_fdd82781_4_k_cu_89aa1db76thrust24THRUST_300001_SM_1000_NS12placeholders3_10E[1];

.visible .entry _ZN3cub18CUB_300001_SM_10006detail11EmptyKernelIvEEvv()
{


	ret;

}
	// .globl	_ZN8physgrad7adjoint34verlet_integration_backward_kernelEPK6float3S3_PS1_S4_S4_PfS3_S3_PKffi
.visible .entry _ZN8physgrad7adjoint34verlet_integration_backward_kernelEPK6float3S3_PS1_S4_S4_PfS3_S3_PKffi(
	.param .u64 .ptr .align 1 _ZN8physgrad7adjoint34verlet_integration_backward_kernelEPK6float3S3_PS1_S4_S4_PfS3_S3_PKffi_param_0,
	.param .u64 .ptr .align 1 _ZN8physgrad7adjoint34verlet_integration_backward_kernelEPK6float3S3_PS1_S4_S4_PfS3_S3_PKffi_param_1,
	.param .u64 .ptr .align 1 _ZN8physgrad7adjoint34verlet_integration_backward_kernelEPK6float3S3_PS1_S4_S4_PfS3_S3_PKffi_param_2,
	.param .u64 .ptr .align 1 _ZN8physgrad7adjoint34verlet_integration_backward_kernelEPK6float3S3_PS1_S4_S4_PfS3_S3_PKffi_param_3,
	.param .u64 .ptr .align 1 _ZN8physgrad7adjoint34verlet_integration_backward_kernelEPK6float3S3_PS1_S4_S4_PfS3_S3_PKffi_param_4,
	.param .u64 .ptr .align 1 _ZN8physgrad7adjoint34verlet_integration_backward_kernelEPK6float3S3_PS1_S4_S4_PfS3_S3_PKffi_param_5,
	.param .u64 .ptr .align 1 _ZN8physgrad7adjoint34verlet_integration_backward_kernelEPK6float3S3_PS1_S4_S4_PfS3_S3_PKffi_param_6,
	.param .u64 .ptr .align 1 _ZN8physgrad7adjoint34verlet_integration_backward_kernelEPK6float3S3_PS1_S4_S4_PfS3_S3_PKffi_param_7,
	.param .u64 .ptr .align 1 _ZN8physgrad7adjoint34verlet_integration_backward_kernelEPK6float3S3_PS1_S4_S4_PfS3_S3_PKffi_param_8,
	.param .f32 _ZN8physgrad7adjoint34verlet_integration_backward_kernelEPK6float3S3_PS1_S4_S4_PfS3_S3_PKffi_param_9,
	.param .u32 _ZN8physgrad7adjoint34verlet_integration_backward_kernelEPK6float3S3_PS1_S4_S4_PfS3_S3_PKffi_param_10
)
{
	.reg .pred 	%p<2>;
	.reg .b32 	%r<6>;
	.reg .b32 	%f<35>;
	.reg .b64 	%rd<31>;

	ld.param.u64 	%rd2, [_ZN8physgrad7adjoint34verlet_integration_backward_kernelEPK6float3S3_PS1_S4_S4_PfS3_S3_PKffi_param_1];
	ld.param.u64 	%rd4, [_ZN8physgrad7adjoint34verlet_integration_backward_kernelEPK6float3S3_PS1_S4_S4_PfS3_S3_PKffi_param_3];
	ld.param.u64 	%rd5, [_ZN8physgrad7adjoint34verlet_integration_backward_kernelEPK6float3S3_PS1_S4_S4_PfS3_S3_PKffi_param_4];
	ld.param.u64 	%rd8, [_ZN8physgrad7adjoint34verlet_integration_backward_kernelEPK6float3S3_PS1_S4_S4_PfS3_S3_PKffi_param_8];
	ld.param.f32 	%f1, [_ZN8physgrad7adjoint34verlet_integration_backward_kernelEPK6float3S3_PS1_S4_S4_PfS3_S3_PKffi_param_9];
	ld.param.u32 	%r2, [_ZN8physgrad7adjoint34verlet_integration_backward_kernelEPK6float3S3_PS1_S4_S4_PfS3_S3_PKffi_param_10];
	mov.u32 	%r3, %ctaid.x;
	mov.u32 	%r4, %ntid.x;
	mov.u32 	%r5, %tid.x;
	mad.lo.s32 	%r1, %r3, %r4, %r5;
	setp.ge.s32 	%p1, %r1, %r2;
	@%p1 bra 	$L__BB1_2;
	ld.param.u64 	%rd30, [_ZN8physgrad7adjoint34verlet_integration_backward_kernelEPK6float3S3_PS1_S4_S4_PfS3_S3_PKffi_param_7];
	ld.param.u64 	%rd29, [_ZN8physgrad7adjoint34verlet_integration_backward_kernelEPK6float3S3_PS1_S4_S4_PfS3_S3_PKffi_param_5];
	ld.param.u64 	%rd28, [_ZN8physgrad7adjoint34verlet_integration_backward_kernelEPK6float3S3_PS1_S4_S4_PfS3_S3_PKffi_param_2];
	ld.param.u64 	%rd27, [_ZN8physgrad7adjoint34verlet_integration_backward_kernelEPK6float3S3_PS1_S4_S4_PfS3_S3_PKffi_param_0];
	cvta.to.global.u64 	%rd9, %rd8;
	cvta.to.global.u64 	%rd10, %rd27;
	cvta.to.global.u64 	%rd11, %rd28;
	cvta.to.global.u64 	%rd12, %rd2;
	cvta.to.global.u64 	%rd13, %rd4;
	cvta.to.global.u64 	%rd14, %rd5;
	cvta.to.global.u64 	%rd15, %rd30;
	cvta.to.global.u64 	%rd16, %rd29;
	mul.wide.s32 	%rd17, %r1, 4;
	add.s64 	%rd18, %rd9, %rd17;
	ld.global.nc.f32 	%f2, [%rd18];
	rcp.rn.f32 	%f3, %f2;
	mul.f32 	%f4, %f1, %f1;
	mul.wide.s32 	%rd19, %r1, 12;
	add.s64 	%rd20, %rd11, %rd19;
	add.s64 	%rd21, %rd10, %rd19;
	ld.global.nc.f32 	%f5, [%rd21];
	ld.global.nc.f32 	%f6, [%rd21+4];
	ld.global.nc.f32 	%f7, [%rd21+8];
	st.global.f32 	[%rd20], %f5;
	st.global.f32 	[%rd20+4], %f6;
	st.global.f32 	[%rd20+8], %f7;
	add.s64 	%rd22, %rd12, %rd19;
	ld.global.nc.f32 	%f8, [%rd22];
	fma.rn.f32 	%f9, %f1, %f5, %f8;
	add.s64 	%rd23, %rd13, %rd19;
	st.global.f32 	[%rd23], %f9;
	ld.global.nc.f32 	%f10, [%rd22+4];
	fma.rn.f32 	%f11, %f1, %f6, %f10;
	st.global.f32 	[%rd23+4], %f11;
	ld.global.nc.f32 	%f12, [%rd22+8];
	fma.rn.f32 	%f13, %f1, %f7, %f12;
	st.global.f32 	[%rd23+8], %f13;
	mul.f32 	%f14, %f5, 0f3F000000;
	mul.f32 	%f15, %f1, %f8;
	fma.rn.f32 	%f16, %f4, %f14, %f15;
	mul.f32 	%f17, %f6, 0f3F000000;
	mul.f32 	%f18, %f1, %f10;
	fma.rn.f32 	%f19, %f4, %f17, %f18;
	mul.f32 	%f20, %f7, 0f3F000000;
	mul.f32 	%f21, %f1, %f12;
	fma.rn.f32 	%f22, %f4, %f20, %f21;
	mul.f32 	%f23, %f3, %f16;
	add.s64 	%rd24, %rd14, %rd19;
	st.global.f32 	[%rd24], %f23;
	mul.f32 	%f24, %f3, %f19;
	st.global.f32 	[%rd24+4], %f24;
	mul.f32 	%f25, %f3, %f22;
	st.global.f32 	[%rd24+8], %f25;
	add.s64 	%rd25, %rd15, %rd19;
	ld.global.nc.f32 	%f26, [%rd25];
	ld.global.nc.f32 	%f27, [%rd25+4];
	mul.f32 	%f28, %f19, %f27;
	fma.rn.f32 	%f29, %f16, %f26, %f28;
	ld.global.nc.f32 	%f30, [%rd25+8];
	fma.rn.f32 	%f31, %f22, %f30, %f29;
	neg.f32 	%f32, %f31;
	mul.f32 	%f33, %f2, %f2;
	div.rn.f32 	%f34, %f32, %f33;
	add.s64 	%rd26, %rd16, %rd17;
	st.global.f32 	[%rd26], %f34;
$L__BB1_2:
	ret;

}
	// .globl	_ZN8physgrad7adjoint31classical_force_backward_kernelEPK6float3PS1_PfS3_PKfi
.visible .entry _ZN8physgrad7adjoint31classical_force_backward_kernelEPK6float3PS1_PfS3_PKfi(
	.param .u64 .ptr .align 1 _ZN8physgrad7adjoint31classical_force_backward_kernelEPK6float3PS1_PfS3_PKfi_param_0,
	.param .u64 .ptr .align 1 _ZN8physgrad7adjoint31classical_force_backward_kernelEPK6float3PS1_PfS3_PKfi_param_1,
	.param .u64 .ptr .align 1 _ZN8physgrad7adjoint31classical_force_backward_kernelEPK6float3PS1_PfS3_PKfi_param_2,
	.param .u64 .ptr .align 1 _ZN8physgrad7adjoint31classical_force_backward_kernelEPK6float3PS1_PfS3_PKfi_param_3,
	.param .u64 .ptr .align 1 _ZN8physgrad7adjoint31classical_force_backward_kernelEPK6float3PS1_PfS3_PKfi_param_4,
	.param .u32 _ZN8physgrad7adjoint31classical_force_backward_kernelEPK6float3PS1_PfS3_PKfi_param_5
)
{
	.reg .pred 	%p<24>;
	.reg .b32 	%r<34>;
	.reg .b32 	%f<423>;
	.reg .b64 	%rd<73>;

	ld.param.u64 	%rd22, [_ZN8physgrad7adjoint31classical_force_backward_kernelEPK6float3PS1_PfS3_PKfi_param_0];
	ld.param.u64 	%rd23, [_ZN8physgrad7adjoint31classical_force_backward_kernelEPK6float3PS1_PfS3_PKfi_param_3];
	ld.param.u64 	%rd24, [_ZN8physgrad7adjoint31classical_force_backward_kernelEPK6float3PS1_PfS3_PKfi_param_4];
	ld.param.u32 	%r16, [_ZN8physgrad7adjoint31classical_force_backward_kernelEPK6float3PS1_PfS3_PKfi_param_5];
	cvta.to.global.u64 	%rd1, %rd22;
	cvta.to.global.u64 	%rd2, %rd24;
	cvta.to.global.u64 	%rd3, %rd23;
	mov.u32 	%r17, %ctaid.x;
	mov.u32 	%r18, %ntid.x;
	mov.u32 	%r19, %tid.x;
	mad.lo.s32 	%r1, %r17, %r18, %r19;
	setp.ge.s32 	%p1, %r1, %r16;
	@%p1 bra 	$L__BB2_30;
	setp.lt.s32 	%p2, %r16, 1;
	mov.f32 	%f419, 0f00000000;
	mov.f32 	%f420, %f419;
	mov.f32 	%f421, %f419;
	mov.f32 	%f422, %f419;
	@%p2 bra 	$L__BB2_15;
	mul.wide.s32 	%rd25, %r1, 12;
	add.s64 	%rd4, %rd3, %rd25;
	setp.eq.s32 	%p3, %r16, 1;
	mov.f32 	%f422, 0f00000000;
	mov.b32 	%r28, 0;
	mov.f32 	%f421, %f422;
	mov.f32 	%f420, %f422;
	mov.f32 	%f419, %f422;
	@%p3 bra 	$L__BB2_11;
	add.s64 	%rd69, %rd2, 4;
	neg.s32 	%r29, %r1;
	add.s64 	%rd68, %rd3, 12;
	mov.f32 	%f422, 0f00000000;
	mov.b32 	%r30, 0;
$L__BB2_4:
	setp.eq.s32 	%p4, %r29, 0;
	@%p4 bra 	$L__BB2_7;
	ld.global.nc.f32 	%f110, [%rd68+-12];
	ld.global.nc.f32 	%f111, [%rd4];
	sub.f32 	%f27, %f110, %f111;
	ld.global.nc.f32 	%f112, [%rd68+-8];
	ld.global.nc.f32 	%f113, [%rd4+4];
	sub.f32 	%f28, %f112, %f113;
	ld.global.nc.f32 	%f114, [%rd68+-4];
	ld.global.nc.f32 	%f115, [%rd4+8];
	sub.f32 	%f29, %f114, %f115;
	mul.f32 	%f30, %f27, %f27;
	fma.rn.f32 	%f116, %f28, %f28, %f30;
	mul.f32 	%f31, %f29, %f29;
	add.f32 	%f117, %f116, %f31;
	sqrt.rn.f32 	%f32, %f117;
	setp.lt.f32 	%p5, %f32, 0f358637BD;
	@%p5 bra 	$L__BB2_7;
	mul.f32 	%f118, %f32, %f32;
	mul.f32 	%f119, %f32, %f118;
	mul.wide.s32 	%rd26, %r1, 4;
	add.s64 	%rd27, %rd2, %rd26;
	ld.global.nc.f32 	%f120, [%rd27];
	mul.f32 	%f121, %f120, 0f5005ECCA;
	ld.global.nc.f32 	%f122, [%rd69+-4];
	mul.f32 	%f123, %f121, %f122;
	neg.f32 	%f124, %f28;
	mul.f32 	%f125, %f28, %f124;
	sub.f32 	%f126, %f125, %f30;
	sub.f32 	%f127, %f126, %f31;
	mov.f32 	%f128, 0f40000000;
	div.rn.f32 	%f129, %f128, %f119;
	mul.f32 	%f130, %f127, 0fC0400000;
	mul.f32 	%f131, %f32, %f119;
	mul.f32 	%f132, %f32, %f131;
	div.rn.f32 	%f133, %f130, %f132;
	add.f32 	%f134, %f129, %f133;
	mul.f32 	%f135, %f134, %f123;
	mul.wide.s32 	%rd28, %r1, 12;
	add.s64 	%rd29, %rd1, %rd28;
	ld.global.nc.f32 	%f136, [%rd29];
	mul.f32 	%f137, %f136, %f135;
	mul.f32 	%f138, %f137, %f27;
	div.rn.f32 	%f139, %f138, %f32;
	sub.f32 	%f419, %f419, %f139;
	ld.global.nc.f32 	%f140, [%rd29+4];
	mul.f32 	%f141, %f140, %f135;
	mul.f32 	%f142, %f141, %f28;
	div.rn.f32 	%f143, %f142, %f32;
	sub.f32 	%f420, %f420, %f143;
	ld.global.nc.f32 	%f144, [%rd29+8];
	mul.f32 	%f145, %f135, %f144;
	mul.f32 	%f146, %f145, %f29;
	div.rn.f32 	%f147, %f146, %f32;
	sub.f32 	%f421, %f421, %f147;
	mul.f32 	%f148, %f122, 0f5005ECCA;
	div.rn.f32 	%f149, %f148, %f119;
	mul.f32 	%f150, %f136, %f149;
	mul.f32 	%f151, %f140, %f149;
	mul.f32 	%f152, %f28, %f151;
	fma.rn.f32 	%f153, %f27, %f150, %f152;
	mul.f32 	%f154, %f149, %f144;
	fma.rn.f32 	%f155, %f29, %f154, %f153;
	add.f32 	%f422, %f422, %f155;
$L__BB2_7:
	add.s32 	%r22, %r30, 1;
	setp.eq.s32 	%p6, %r1, %r22;
	@%p6 bra 	$L__BB2_10;
	ld.global.nc.f32 	%f156, [%rd68];
	ld.global.nc.f32 	%f157, [%rd4];
	sub.f32 	%f41, %f156, %f157;
	ld.global.nc.f32 	%f158, [%rd68+4];
	ld.global.nc.f32 	%f159, [%rd4+4];
	sub.f32 	%f42, %f158, %f159;
	ld.global.nc.f32 	%f160, [%rd68+8];
	ld.global.nc.f32 	%f161, [%rd4+8];
	sub.f32 	%f43, %f160, %f161;
	mul.f32 	%f44, %f41, %f41;
	fma.rn.f32 	%f162, %f42, %f42, %f44;
	mul.f32 	%f45, %f43, %f43;
	add.f32 	%f163, %f162, %f45;
	sqrt.rn.f32 	%f46, %f163;
	setp.lt.f32 	%p7, %f46, 0f358637BD;
	@%p7 bra 	$L__BB2_10;
	mul.f32 	%f164, %f46, %f46;
	mul.f32 	%f165, %f46, %f164;
	mul.wide.s32 	%rd30, %r1, 4;
	add.s64 	%rd31, %rd2, %rd30;
	ld.global.nc.f32 	%f166, [%rd31];
	mul.f32 	%f167, %f166, 0f5005ECCA;
	ld.global.nc.f32 	%f168, [%rd69];
	mul.f32 	%f169, %f167, %f168;
	neg.f32 	%f170, %f42;
	mul.f32 	%f171, %f42, %f170;
	sub.f32 	%f172, %f171, %f44;
	sub.f32 	%f173, %f172, %f45;
	mov.f32 	%f174, 0f40000000;
	div.rn.f32 	%f175, %f174, %f165;
	mul.f32 	%f176, %f173, 0fC0400000;
	mul.f32 	%f177, %f46, %f165;
	mul.f32 	%f178, %f46, %f177;
	div.rn.f32 	%f179, %f176, %f178;
	add.f32 	%f180, %f175, %f179;
	mul.f32 	%f181, %f180, %f169;
	mul.wide.s32 	%rd32, %r1, 12;
	add.s64 	%rd33, %rd1, %rd32;
	ld.global.nc.f32 	%f182, [%rd33];
	mul.f32 	%f183, %f182, %f181;
	mul.f32 	%f184, %f183, %f41;
	div.rn.f32 	%f185, %f184, %f46;
	sub.f32 	%f419, %f419, %f185;
	ld.global.nc.f32 	%f186, [%rd33+4];
	mul.f32 	%f187, %f186, %f181;
	mul.f32 	%f188, %f187, %f42;
	div.rn.f32 	%f189, %f188, %f46;
	sub.f32 	%f420, %f420, %f189;
	ld.global.nc.f32 	%f190, [%rd33+8];
	mul.f32 	%f191, %f181, %f190;
	mul.f32 	%f192, %f191, %f43;
	div.rn.f32 	%f193, %f192, %f46;
	sub.f32 	%f421, %f421, %f193;
	mul.f32 	%f194, %f168, 0f5005ECCA;
	div.rn.f32 	%f195, %f194, %f165;
	mul.f32 	%f196, %f182, %f195;
	mul.f32 	%f197, %f186, %f195;
	mul.f32 	%f198, %f42, %f197;
	fma.rn.f32 	%f199, %f41, %f196, %f198;
	mul.f32 	%f200, %f195, %f190;
	fma.rn.f32 	%f201, %f43, %f200, %f199;
	add.f32 	%f422, %f422, %f201;
$L__BB2_10:
	add.s32 	%r30, %r30, 2;
	add.s64 	%rd69, %rd69, 8;
	add.s32 	%r29, %r29, 2;
	add.s64 	%rd68, %rd68, 24;
	and.b32  	%r28, %r16, 2147483646;
	setp.eq.s32 	%p8, %r30, %r28;
	@%p8 bra 	$L__BB2_11;
	bra.uni 	$L__BB2_4;
$L__BB2_11:
	and.b32  	%r23, %r16, 1;
	setp.eq.b32 	%p9, %r23, 1;
	not.pred 	%p10, %p9;
	@%p10 bra 	$L__BB2_15;
	setp.eq.s32 	%p11, %r1, %r28;
	@%p11 bra 	$L__BB2_15;
	mul.wide.u32 	%rd34, %r28, 12;
	add.s64 	%rd35, %rd3, %rd34;
	ld.global.nc.f32 	%f202, [%rd35];
	ld.global.nc.f32 	%f203, [%rd4];
	sub.f32 	%f9, %f202, %f203;
	ld.global.nc.f32 	%f204, [%rd35+4];
	ld.global.nc.f32 	%f205, [%rd4+4];
	sub.f32 	%f10, %f204, %f205;
	ld.global.nc.f32 	%f206, [%rd35+8];
	ld.global.nc.f32 	%f207, [%rd4+8];
	sub.f32 	%f11, %f206, %f207;
	mul.f32 	%f12, %f9, %f9;
	fma.rn.f32 	%f208, %f10, %f10, %f12;
	mul.f32 	%f13, %f11, %f11;
	add.f32 	%f209, %f208, %f13;
	sqrt.rn.f32 	%f14, %f209;
	setp.lt.f32 	%p12, %f14, 0f358637BD;
	@%p12 bra 	$L__BB2_15;
	mul.f32 	%f210, %f14, %f14;
	mul.f32 	%f211, %f14, %f210;
	mul.wide.s32 	%rd36, %r1, 4;
	add.s64 	%rd37, %rd2, %rd36;
	ld.global.nc.f32 	%f212, [%rd37];
	mul.f32 	%f213, %f212, 0f5005ECCA;
	mul.wide.u32 	%rd38, %r28, 4;
	add.s64 	%rd39, %rd2, %rd38;
	ld.global.nc.f32 	%f214, [%rd39];
	mul.f32 	%f215, %f213, %f214;
	neg.f32 	%f216, %f10;
	mul.f32 	%f217, %f10, %f216;
	sub.f32 	%f218, %f217, %f12;
	sub.f32 	%f219, %f218, %f13;
	mov.f32 	%f220, 0f40000000;
	div.rn.f32 	%f221, %f220, %f211;
	mul.f32 	%f222, %f219, 0fC0400000;
	mul.f32 	%f223, %f14, %f211;
	mul.f32 	%f224, %f14, %f223;
	div.rn.f32 	%f225, %f222, %f224;
	add.f32 	%f226, %f221, %f225;
	mul.f32 	%f227, %f226, %f215;
	mul.wide.s32 	%rd40, %r1, 12;
	add.s64 	%rd41, %rd1, %rd40;
	ld.global.nc.f32 	%f228, [%rd41];
	mul.f32 	%f229, %f228, %f227;
	mul.f32 	%f230, %f229, %f9;
	div.rn.f32 	%f231, %f230, %f14;
	sub.f32 	%f419, %f419, %f231;
	ld.global.nc.f32 	%f232, [%rd41+4];
	mul.f32 	%f233, %f232, %f227;
	mul.f32 	%f234, %f233, %f10;
	div.rn.f32 	%f235, %f234, %f14;
	sub.f32 	%f420, %f420, %f235;
	ld.global.nc.f32 	%f236, [%rd41+8];
	mul.f32 	%f237, %f227, %f236;
	mul.f32 	%f238, %f237, %f11;
	div.rn.f32 	%f239, %f238, %f14;
	sub.f32 	%f421, %f421, %f239;
	mul.f32 	%f240, %f214, 0f5005ECCA;
	div.rn.f32 	%f241, %f240, %f211;
	mul.f32 	%f242, %f228, %f241;
	mul.f32 	%f243, %f232, %f241;
	mul.f32 	%f244, %f10, %f243;
	fma.rn.f32 	%f245, %f9, %f242, %f244;
	mul.f32 	%f246, %f241, %f236;
	fma.rn.f32 	%f247, %f11, %f246, %f245;
	add.f32 	%f422, %f422, %f247;
$L__BB2_15:
	setp.lt.s32 	%p13, %r16, 1;
	@%p13 bra 	$L__BB2_29;
	setp.eq.s32 	%p14, %r16, 1;
	mov.b32 	%r33, 0;
	@%p14 bra 	$L__BB2_25;
	neg.s32 	%r31, %r1;
	add.s64 	%rd72, %rd3, 12;
	add.s64 	%rd71, %rd1, 12;
	add.s64 	%rd70, %rd2, 4;
	mov.b32 	%r32, 0;
$L__BB2_18:
	setp.eq.s32 	%p15, %r31, 0;
	@%p15 bra 	$L__BB2_21;
	mul.wide.s32 	%rd42, %r1, 12;
	add.s64 	%rd43, %rd3, %rd42;
	ld.global.nc.f32 	%f249, [%rd43];
	ld.global.nc.f32 	%f250, [%rd72+-12];
	sub.f32 	%f59, %f249, %f250;
	ld.global.nc.f32 	%f251, [%rd43+4];
	ld.global.nc.f32 	%f252, [%rd72+-8];
	sub.f32 	%f60, %f251, %f252;
	ld.global.nc.f32 	%f253, [%rd43+8];
	ld.global.nc.f32 	%f254, [%rd72+-4];
	sub.f32 	%f61, %f253, %f254;
	mul.f32 	%f255, %f60, %f60;
	fma.rn.f32 	%f256, %f59, %f59, %f255;
	fma.rn.f32 	%f62, %f61, %f61, %f256;
	sqrt.rn.f32 	%f63, %f62;
	setp.lt.f32 	%p16, %f63, 0f358637BD;
	@%p16 bra 	$L__BB2_21;
	mul.f32 	%f257, %f63, %f63;
	mul.f32 	%f258, %f63, %f257;
	mul.wide.s32 	%rd44, %r1, 4;
	add.s64 	%rd45, %rd2, %rd44;
	ld.global.nc.f32 	%f259, [%rd45];
	mul.f32 	%f260, %f259, 0f5005ECCA;
	ld.global.nc.f32 	%f261, [%rd70+-4];
	mul.f32 	%f262, %f260, %f261;
	mov.f32 	%f263, 0f40000000;
	div.rn.f32 	%f264, %f263, %f258;
	mul.f32 	%f265, %f62, 0fC0400000;
	mul.f32 	%f266, %f63, %f258;
	mul.f32 	%f267, %f63, %f266;
	div.rn.f32 	%f268, %f265, %f267;
	add.f32 	%f269, %f264, %f268;
	mul.f32 	%f270, %f269, %f262;
	ld.global.nc.f32 	%f271, [%rd71+-12];
	mul.f32 	%f272, %f271, %f270;
	mul.f32 	%f273, %f59, %f272;
	div.rn.f32 	%f274, %f273, %f63;
	add.f32 	%f419, %f419, %f274;
	ld.global.nc.f32 	%f275, [%rd71+-8];
	mul.f32 	%f276, %f275, %f270;
	mul.f32 	%f277, %f60, %f276;
	div.rn.f32 	%f278, %f277, %f63;
	add.f32 	%f420, %f420, %f278;
	ld.global.nc.f32 	%f279, [%rd71+-4];
	mul.f32 	%f280, %f270, %f279;
	mul.f32 	%f281, %f61, %f280;
	div.rn.f32 	%f282, %f281, %f63;
	add.f32 	%f421, %f421, %f282;
	mul.f32 	%f283, %f261, 0f5005ECCA;
	div.rn.f32 	%f284, %f283, %f258;
	mul.f32 	%f285, %f271, %f284;
	mul.f32 	%f286, %f275, %f284;
	mul.f32 	%f287, %f60, %f286;
	fma.rn.f32 	%f288, %f59, %f285, %f287;
	mul.f32 	%f289, %f284, %f279;
	fma.rn.f32 	%f290, %f61, %f289, %f288;
	add.f32 	%f422, %f422, %f290;
$L__BB2_21:
	add.s32 	%r26, %r32, 1;
	setp.eq.s32 	%p17, %r1, %r26;
	@%p17 bra 	$L__BB2_24;
	mul.wide.s32 	%rd46, %r1, 12;
	add.s64 	%rd47, %rd3, %rd46;
	ld.global.nc.f32 	%f291, [%rd47];
	ld.global.nc.f32 	%f292, [%rd72];
	sub.f32 	%f72, %f291, %f292;
	ld.global.nc.f32 	%f293, [%rd47+4];
	ld.global.nc.f32 	%f294, [%rd72+4];
	sub.f32 	%f73, %f293, %f294;
	ld.global.nc.f32 	%f295, [%rd47+8];
	ld.global.nc.f32 	%f296, [%rd72+8];
	sub.f32 	%f74, %f295, %f296;
	mul.f32 	%f297, %f73, %f73;
	fma.rn.f32 	%f298, %f72, %f72, %f297;
	fma.rn.f32 	%f75, %f74, %f74, %f298;
	sqrt.rn.f32 	%f76, %f75;
	setp.lt.f32 	%p18, %f76, 0f358637BD;
	@%p18 bra 	$L__BB2_24;
	mul.f32 	%f299, %f76, %f76;
	mul.f32 	%f300, %f76, %f299;
	mul.wide.s32 	%rd48, %r1, 4;
	add.s64 	%rd49, %rd2, %rd48;
	ld.global.nc.f32 	%f301, [%rd49];
	mul.f32 	%f302, %f301, 0f5005ECCA;
	ld.global.nc.f32 	%f303, [%rd70];
	mul.f32 	%f304, %f302, %f303;
	mov.f32 	%f305, 0f40000000;
	div.rn.f32 	%f306, %f305, %f300;
	mul.f32 	%f307, %f75, 0fC0400000;
	mul.f32 	%f308, %f76, %f300;
	mul.f32 	%f309, %f76, %f308;
	div.rn.f32 	%f310, %f307, %f309;
	add.f32 	%f311, %f306, %f310;
	mul.f32 	%f312, %f311, %f304;
	ld.global.nc.f32 	%f313, [%rd71];
	mul.f32 	%f314, %f313, %f312;
	mul.f32 	%f315, %f72, %f314;
	div.rn.f32 	%f316, %f315, %f76;
	add.f32 	%f419, %f419, %f316;
	ld.global.nc.f32 	%f317, [%rd71+4];
	mul.f32 	%f318, %f317, %f312;
	mul.f32 	%f319, %f73, %f318;
	div.rn.f32 	%f320, %f319, %f76;
	add.f32 	%f420, %f420, %f320;
	ld.global.nc.f32 	%f321, [%rd71+8];
	mul.f32 	%f322, %f312, %f321;
	mul.f32 	%f323, %f74, %f322;
	div.rn.f32 	%f324, %f323, %f76;
	add.f32 	%f421, %f421, %f324;
	mul.f32 	%f325, %f303, 0f5005ECCA;
	div.rn.f32 	%f326, %f325, %f300;
	mul.f32 	%f327, %f313, %f326;
	mul.f32 	%f328, %f317, %f326;
	mul.f32 	%f329, %f73, %f328;
	fma.rn.f32 	%f330, %f72, %f327, %f329;
	mul.f32 	%f331, %f326, %f321;
	fma.rn.f32 	%f332, %f74, %f331, %f330;
	add.f32 	%f422, %f422, %f332;
$L__BB2_24:
	add.s32 	%r32, %r32, 2;
	add.s32 	%r31, %r31, 2;
	add.s64 	%rd72, %rd72, 24;
	add.s64 	%rd71, %rd71, 24;
	add.s64 	%rd70, %rd70, 8;
	and.b32  	%r33, %r16, 2147483646;
	setp.ne.s32 	%p19, %r32, %r33;
	@%p19 bra 	$L__BB2_18;
$L__BB2_25:
	and.b32  	%r27, %r16, 1;
	setp.eq.b32 	%p20, %r27, 1;
	not.pred 	%p21, %p20;
	@%p21 bra 	$L__BB2_29;
	setp.eq.s32 	%p22, %r1, %r33;
	@%p22 bra 	$L__BB2_29;
	mul.wide.s32 	%rd50, %r1, 12;
	add.s64 	%rd51, %rd3, %rd50;
	ld.global.nc.f32 	%f333, [%rd51];
	mul.wide.u32 	%rd52, %r33, 12;
	add.s64 	%rd53, %rd3, %rd52;
	ld.global.nc.f32 	%f334, [%rd53];
	sub.f32 	%f93, %f333, %f334;
	ld.global.nc.f32 	%f335, [%rd51+4];
	ld.global.nc.f32 	%f336, [%rd53+4];
	sub.f32 	%f94, %f335, %f336;
	ld.global.nc.f32 	%f337, [%rd51+8];
	ld.global.nc.f32 	%f338, [%rd53+8];
	sub.f32 	%f95, %f337, %f338;
	mul.f32 	%f339, %f94, %f94;
	fma.rn.f32 	%f340, %f93, %f93, %f339;
	fma.rn.f32 	%f96, %f95, %f95, %f340;
	sqrt.rn.f32 	%f97, %f96;
	setp.lt.f32 	%p23, %f97, 0f358637BD;
	@%p23 bra 	$L__BB2_29;
	mul.f32 	%f341, %f97, %f97;
	mul.f32 	%f342, %f97, %f341;
	mul.wide.s32 	%rd54, %r1, 4;
	add.s64 	%rd55, %rd2, %rd54;
	ld.global.nc.f32 	%f343, [%rd55];
	mul.f32 	%f344, %f343, 0f5005ECCA;
	mul.wide.u32 	%rd56, %r33, 4;
	add.s64 	%rd57, %rd2, %rd56;
	ld.global.nc.f32 	%f345, [%rd57];
	mul.f32 	%f346, %f344, %f345;
	mov.f32 	%f347, 0f40000000;
	div.rn.f32 	%f348, %f347, %f342;
	mul.f32 	%f349, %f96, 0fC0400000;
	mul.f32 	%f350, %f97, %f342;
	mul.f32 	%f351, %f97, %f350;
	div.rn.f32 	%f352, %f349, %f351;
	add.f32 	%f353, %f348, %f352;
	mul.f32 	%f354, %f353, %f346;
	add.s64 	%rd59, %rd1, %rd52;
	ld.global.nc.f32 	%f355, [%rd59];
	mul.f32 	%f356, %f355, %f354;
	mul.f32 	%f357, %f93, %f356;
	div.rn.f32 	%f358, %f357, %f97;
	add.f32 	%f419, %f419, %f358;
	ld.global.nc.f32 	%f359, [%rd59+4];
	mul.f32 	%f360, %f359, %f354;
	mul.f32 	%f361, %f94, %f360;
	div.rn.f32 	%f362, %f361, %f97;
	add.f32 	%f420, %f420, %f362;
	ld.global.nc.f32 	%f363, [%rd59+8];
	mul.f32 	%f364, %f354, %f363;
	mul.f32 	%f365, %f95, %f364;
	div.rn.f32 	%f366, %f365, %f97;
	add.f32 	%f421, %f421, %f366;
	mul.f32 	%f367, %f345, 0f5005ECCA;
	div.rn.f32 	%f368, %f367, %f342;
	mul.f32 	%f369, %f355, %f368;
	mul.f32 	%f370, %f359, %f368;
	mul.f32 	%f371, %f94, %f370;
	fma.rn.f32 	%f372, %f93, %f369, %f371;
	mul.f32 	%f373, %f368, %f363;
	fma.rn.f32 	%f374, %f95, %f373, %f372;
	add.f32 	%f422, %f422, %f374;
$L__BB2_29:
	ld.param.u64 	%rd67, [_ZN8physgrad7adjoint31classical_force_backward_kernelEPK6float3PS1_PfS3_PKfi_param_2];
	ld.param.u64 	%rd66, [_ZN8physgrad7adjoint31classical_force_backward_kernelEPK6float3PS1_PfS3_PKfi_param_1];
	cvta.to.global.u64 	%rd60, %rd66;
	mul.wide.s32 	%rd61, %r1, 12;
	add.s64 	%rd62, %rd60, %rd61;
	st.global.f32 	[%rd62], %f419;
	st.global.f32 	[%rd62+4], %f420;
	st.global.f32 	[%rd62+8], %f421;
	cvta.to.global.u64 	%rd63, %rd67;
	mul.wide.s32 	%rd64, %r1, 4;
	add.s64 	%rd65, %rd63, %rd64;
	st.global.f32 	[%rd65], %f422;
$L__BB2_30:
	ret;

}
	// .globl	_ZN8physgrad7adjoint32calculate_energy_backward_kernelEfP6float3PfS2_PKS1_PKfS5_S7_i
.visible .entry _ZN8physgrad7adjoint32calculate_energy_backward_kernelEfP6float3PfS2_PKS1_PKfS5_S7_i(
	.param .f32 _ZN8physgrad7adjoint32calculate_energy_backward_kernelEfP6float3PfS2_PKS1_PKfS5_S7_i_param_0,
	.param .u64 .ptr .align 1 _ZN8physgrad7adjoint32calculate_energy_backward_kernelEfP6float3PfS2_PKS1_PKfS5_S7_i_param_1,
	.param .u64 .ptr .align 1 _ZN8physgrad7adjoint32calculate_energy_backward_kernelEfP6float3PfS2_PKS1_PKfS5_S7_i_param_2,
	.param .u64 .ptr .align 1 _ZN8physgrad7adjoint32calculate_energy_backward_kernelEfP6float3PfS2_PKS1_PKfS5_S7_i_param_3,
	.param .u64 .ptr .align 1 _ZN8physgrad7adjoint32calculate_energy_backward_kernelEfP6float3PfS2_PKS1_PKfS5_S7_i_param_4,
	.param .u64 .ptr .align 1 _ZN8physgrad7adjoint32calculate_energy_backward_kernelEfP6float3PfS2_PKS1_PKfS5_S7_i_param_5,
	.param .u64 .ptr .align 1 _ZN8physgrad7adjoint32calculate_energy_backward_kernelEfP6float3PfS2_PKS1_PKfS5_S7_i_param_6,
	.param .u64 .ptr .align 1 _ZN8physgrad7adjoint32calculate_energy_backward_kernelEfP6float3PfS2_PKS1_PKfS5_S7_i_param_7,
	.param .u32 _ZN8physgrad7adjoint32calculate_energy_backward_kernelEfP6float3PfS2_PKS1_PKfS5_S7_i_param_8
)
{
	.reg .pred 	%p<33>;
	.reg .b32 	%r<45>;
	.reg .b32 	%f<502>;
	.reg .b64 	%rd<66>;

	ld.param.f32 	%f190, [_ZN8physgrad7adjoint32calculate_energy_backward_kernelEfP6float3PfS2_PKS1_PKfS5_S7_i_param_0];
	ld.param.u64 	%rd21, [_ZN8physgrad7adjoint32calculate_energy_backward_kernelEfP6float3PfS2_PKS1_PKfS5_S7_i_param_1];
	ld.param.u64 	%rd22, [_ZN8physgrad7adjoint32calculate_energy_backward_kernelEfP6float3PfS2_PKS1_PKfS5_S7_i_param_2];
	ld.param.u64 	%rd24, [_ZN8physgrad7adjoint32calculate_energy_backward_kernelEfP6float3PfS2_PKS1_PKfS5_S7_i_param_4];
	ld.param.u64 	%rd25, [_ZN8physgrad7adjoint32calculate_energy_backward_kernelEfP6float3PfS2_PKS1_PKfS5_S7_i_param_5];
	ld.param.u64 	%rd26, [_ZN8physgrad7adjoint32calculate_energy_backward_kernelEfP6float3PfS2_PKS1_PKfS5_S7_i_param_6];
	ld.param.u64 	%rd27, [_ZN8physgrad7adjoint32calculate_energy_backward_kernelEfP6float3PfS2_PKS1_PKfS5_S7_i_param_7];
	ld.param.u32 	%r24, [_ZN8physgrad7adjoint32calculate_energy_backward_kernelEfP6float3PfS2_PKS1_PKfS5_S7_i_param_8];
	cvta.to.global.u64 	%rd1, %rd27;
	cvta.to.global.u64 	%rd2, %rd26;
	mov.u32 	%r25, %ctaid.x;
	mov.u32 	%r26, %ntid.x;
	mov.u32 	%r27, %tid.x;
	mad.lo.s32 	%r1, %r25, %r26, %r27;
	setp.ge.s32 	%p1, %r1, %r24;
	@%p1 bra 	$L__BB3_51;
	cvta.to.global.u64 	%rd28, %rd25;
	cvta.to.global.u64 	%rd29, %rd24;
	cvta.to.global.u64 	%rd30, %rd21;
	cvta.to.global.u64 	%rd31, %rd22;
	mul.wide.s32 	%rd32, %r1, 4;
	add.s64 	%rd33, %rd28, %rd32;
	ld.global.nc.f32 	%f192, [%rd33];
	mul.f32 	%f193, %f190, %f192;
	mul.wide.s32 	%rd34, %r1, 12;
	add.s64 	%rd35, %rd29, %rd34;
	ld.global.nc.f32 	%f194, [%rd35];
	mul.f32 	%f195, %f193, %f194;
	add.s64 	%rd36, %rd30, %rd34;
	st.global.f32 	[%rd36], %f195;
	ld.global.nc.f32 	%f196, [%rd35+4];
	mul.f32 	%f197, %f193, %f196;
	st.global.f32 	[%rd36+4], %f197;
	ld.global.nc.f32 	%f198, [%rd35+8];
	mul.f32 	%f199, %f193, %f198;
	st.global.f32 	[%rd36+8], %f199;
	mul.f32 	%f200, %f196, %f196;
	fma.rn.f32 	%f201, %f194, %f194, %f200;
	fma.rn.f32 	%f202, %f198, %f198, %f201;
	mul.f32 	%f203, %f190, 0f3F000000;
	mul.f32 	%f204, %f203, %f202;
	add.s64 	%rd37, %rd31, %rd32;
	st.global.f32 	[%rd37], %f204;
	setp.lt.s32 	%p2, %r1, 1;
	add.s64 	%rd3, %rd2, %rd34;
	add.s64 	%rd4, %rd1, %rd32;
	mov.f32 	%f427, 0f00000000;
	mov.b32 	%r43, 0;
	mov.f32 	%f428, %f427;
	mov.f32 	%f429, %f427;
	@%p2 bra 	$L__BB3_23;
	ld.global.nc.f32 	%f1, [%rd3];
	ld.global.nc.f32 	%f2, [%rd3+4];
	ld.global.nc.f32 	%f3, [%rd3+8];
	min.s32 	%r30, %r1, %r24;
	max.s32 	%r43, %r30, 1;
	setp.lt.s32 	%p3, %r30, 4;
	mov.f32 	%f429, 0f00000000;
	mov.b32 	%r38, 0;
	mov.f32 	%f428, %f429;
	mov.f32 	%f427, %f429;
	@%p3 bra 	$L__BB3_13;
	and.b32  	%r31, %r43, 2147483644;
	neg.s32 	%r36, %r31;
	add.s64 	%rd63, %rd2, 24;
	add.s64 	%rd62, %rd1, 8;
	mov.f32 	%f429, 0f00000000;
$L__BB3_4:
	.pragma "nounroll";
	ld.global.nc.f32 	%f208, [%rd63+-24];
	sub.f32 	%f7, %f1, %f208;
	ld.global.nc.f32 	%f209, [%rd63+-20];
	sub.f32 	%f8, %f2, %f209;
	ld.global.nc.f32 	%f210, [%rd63+-16];
	sub.f32 	%f9, %f3, %f210;
	mul.f32 	%f211, %f8, %f8;
	fma.rn.f32 	%f212, %f7, %f7, %f211;
	fma.rn.f32 	%f213, %f9, %f9, %f212;
	sqrt.rn.f32 	%f10, %f213;
	setp.lt.f32 	%p4, %f10, 0f358637BD;
	@%p4 bra 	$L__BB3_6;
	ld.global.nc.f32 	%f214, [%rd4];
	mul.f32 	%f215, %f214, 0f5005ECCA;
	ld.global.nc.f32 	%f216, [%rd62+-8];
	mul.f32 	%f217, %f215, %f216;
	mul.f32 	%f218, %f10, %f10;
	mul.f32 	%f219, %f10, %f218;
	div.rn.f32 	%f220, %f217, %f219;
	mul.f32 	%f221, %f190, %f220;
	fma.rn.f32 	%f427, %f7, %f221, %f427;
	fma.rn.f32 	%f428, %f8, %f221, %f428;
	fma.rn.f32 	%f429, %f9, %f221, %f429;
$L__BB3_6:
	ld.global.nc.f32 	%f222, [%rd63+-12];
	sub.f32 	%f17, %f1, %f222;
	ld.global.nc.f32 	%f223, [%rd63+-8];
	sub.f32 	%f18, %f2, %f223;
	ld.global.nc.f32 	%f224, [%rd63+-4];
	sub.f32 	%f19, %f3, %f224;
	mul.f32 	%f225, %f18, %f18;
	fma.rn.f32 	%f226, %f17, %f17, %f225;
	fma.rn.f32 	%f227, %f19, %f19, %f226;
	sqrt.rn.f32 	%f20, %f227;
	setp.lt.f32 	%p5, %f20, 0f358637BD;
	@%p5 bra 	$L__BB3_8;
	ld.global.nc.f32 	%f228, [%rd4];
	mul.f32 	%f229, %f228, 0f5005ECCA;
	ld.global.nc.f32 	%f230, [%rd62+-4];
	mul.f32 	%f231, %f229, %f230;
	mul.f32 	%f232, %f20, %f20;
	mul.f32 	%f233, %f20, %f232;
	div.rn.f32 	%f234, %f231, %f233;
	mul.f32 	%f235, %f190, %f234;
	fma.rn.f32 	%f427, %f17, %f235, %f427;
	fma.rn.f32 	%f428, %f18, %f235, %f428;
	fma.rn.f32 	%f429, %f19, %f235, %f429;
$L__BB3_8:
	ld.global.nc.f32 	%f236, [%rd63];
	sub.f32 	%f27, %f1, %f236;
	ld.global.nc.f32 	%f237, [%rd63+4];
	sub.f32 	%f28, %f2, %f237;
	ld.global.nc.f32 	%f238, [%rd63+8];
	sub.f32 	%f29, %f3, %f238;
	mul.f32 	%f239, %f28, %f28;
	fma.rn.f32 	%f240, %f27, %f27, %f239;
	fma.rn.f32 	%f241, %f29, %f29, %f240;
	sqrt.rn.f32 	%f30, %f241;
	setp.lt.f32 	%p6, %f30, 0f358637BD;
	@%p6 bra 	$L__BB3_10;
	ld.global.nc.f32 	%f242, [%rd4];
	mul.f32 	%f243, %f242, 0f5005ECCA;
	ld.global.nc.f32 	%f244, [%rd62];
	mul.f32 	%f245, %f243, %f244;
	mul.f32 	%f246, %f30, %f30;
	mul.f32 	%f247, %f30, %f246;
	div.rn.f32 	%f248, %f245, %f247;
	mul.f32 	%f249, %f190, %f248;
	fma.rn.f32 	%f427, %f27, %f249, %f427;
	fma.rn.f32 	%f428, %f28, %f249, %f428;
	fma.rn.f32 	%f429, %f29, %f249, %f429;
$L__BB3_10:
	ld.global.nc.f32 	%f250, [%rd63+12];
	sub.f32 	%f37, %f1, %f250;
	ld.global.nc.f32 	%f251, [%rd63+16];
	sub.f32 	%f38, %f2, %f251;
	ld.global.nc.f32 	%f252, [%rd63+20];
	sub.f32 	%f39, %f3, %f252;
	mul.f32 	%f253, %f38, %f38;
	fma.rn.f32 	%f254, %f37, %f37, %f253;
	fma.rn.f32 	%f255, %f39, %f39, %f254;
	sqrt.rn.f32 	%f40, %f255;
	setp.lt.f32 	%p7, %f40, 0f358637BD;
	@%p7 bra 	$L__BB3_12;
	ld.global.nc.f32 	%f256, [%rd4];
	mul.f32 	%f257, %f256, 0f5005ECCA;
	ld.global.nc.f32 	%f258, [%rd62+4];
	mul.f32 	%f259, %f257, %f258;
	mul.f32 	%f260, %f40, %f40;
	mul.f32 	%f261, %f40, %f260;
	div.rn.f32 	%f262, %f259, %f261;
	mul.f32 	%f263, %f190, %f262;
	fma.rn.f32 	%f427, %f37, %f263, %f427;
	fma.rn.f32 	%f428, %f38, %f263, %f428;
	fma.rn.f32 	%f429, %f39, %f263, %f429;
$L__BB3_12:
	and.b32  	%r38, %r43, 2147483644;
	add.s32 	%r36, %r36, 4;
	add.s64 	%rd63, %rd63, 48;
	add.s64 	%rd62, %rd62, 16;
	setp.ne.s32 	%p8, %r36, 0;
	@%p8 bra 	$L__BB3_4;
$L__BB3_13:
	and.b32  	%r8, %r43, 3;
	setp.eq.s32 	%p9, %r8, 0;
	@%p9 bra 	$L__BB3_23;
	setp.eq.s32 	%p10, %r8, 1;
	@%p10 bra 	$L__BB3_20;
	mul.wide.u32 	%rd38, %r38, 12;
	add.s64 	%rd11, %rd2, %rd38;
	ld.global.nc.f32 	%f265, [%rd11];
	sub.f32 	%f53, %f1, %f265;
	ld.global.nc.f32 	%f266, [%rd11+4];
	sub.f32 	%f54, %f2, %f266;
	ld.global.nc.f32 	%f267, [%rd11+8];
	sub.f32 	%f55, %f3, %f267;
	mul.f32 	%f268, %f54, %f54;
	fma.rn.f32 	%f269, %f53, %f53, %f268;
	fma.rn.f32 	%f270, %f55, %f55, %f269;
	sqrt.rn.f32 	%f56, %f270;
	setp.lt.f32 	%p11, %f56, 0f358637BD;
	mul.wide.u32 	%rd39, %r38, 4;
	add.s64 	%rd12, %rd1, %rd39;
	@%p11 bra 	$L__BB3_17;
	ld.global.nc.f32 	%f271, [%rd4];
	mul.f32 	%f272, %f271, 0f5005ECCA;
	ld.global.nc.f32 	%f273, [%rd12];
	mul.f32 	%f274, %f272, %f273;
	mul.f32 	%f275, %f56, %f56;
	mul.f32 	%f276, %f56, %f275;
	div.rn.f32 	%f277, %f274, %f276;
	mul.f32 	%f278, %f190, %f277;
	fma.rn.f32 	%f427, %f53, %f278, %f427;
	fma.rn.f32 	%f428, %f54, %f278, %f428;
	fma.rn.f32 	%f429, %f55, %f278, %f429;
$L__BB3_17:
	ld.global.nc.f32 	%f279, [%rd11+12];
	sub.f32 	%f63, %f1, %f279;
	ld.global.nc.f32 	%f280, [%rd11+16];
	sub.f32 	%f64, %f2, %f280;
	ld.global.nc.f32 	%f281, [%rd11+20];
	sub.f32 	%f65, %f3, %f281;
	mul.f32 	%f282, %f64, %f64;
	fma.rn.f32 	%f283, %f63, %f63, %f282;
	fma.rn.f32 	%f284, %f65, %f65, %f283;
	sqrt.rn.f32 	%f66, %f284;
	setp.lt.f32 	%p12, %f66, 0f358637BD;
	@%p12 bra 	$L__BB3_19;
	ld.global.nc.f32 	%f285, [%rd4];
	mul.f32 	%f286, %f285, 0f5005ECCA;
	ld.global.nc.f32 	%f287, [%rd12+4];
	mul.f32 	%f288, %f286, %f287;
	mul.f32 	%f289, %f66, %f66;
	mul.f32 	%f290, %f66, %f289;
	div.rn.f32 	%f291, %f288, %f290;
	mul.f32 	%f292, %f190, %f291;
	fma.rn.f32 	%f427, %f63, %f292, %f427;
	fma.rn.f32 	%f428, %f64, %f292, %f428;
	fma.rn.f32 	%f429, %f65, %f292, %f429;
$L__BB3_19:
	add.s32 	%r38, %r38, 2;
$L__BB3_20:
	and.b32  	%r32, %r43, 1;
	setp.eq.b32 	%p13, %r32, 1;
	not.pred 	%p14, %p13;
	@%p14 bra 	$L__BB3_23;
	mul.wide.u32 	%rd40, %r38, 12;
	add.s64 	%rd41, %rd2, %rd40;
	ld.global.nc.f32 	%f293, [%rd41];
	sub.f32 	%f79, %f1, %f293;
	ld.global.nc.f32 	%f294, [%rd41+4];
	sub.f32 	%f80, %f2, %f294;
	ld.global.nc.f32 	%f295, [%rd41+8];
	sub.f32 	%f81, %f3, %f295;
	mul.f32 	%f296, %f80, %f80;
	fma.rn.f32 	%f297, %f79, %f79, %f296;
	fma.rn.f32 	%f298, %f81, %f81, %f297;
	sqrt.rn.f32 	%f82, %f298;
	setp.lt.f32 	%p15, %f82, 0f358637BD;
	@%p15 bra 	$L__BB3_23;
	ld.global.nc.f32 	%f299, [%rd4];
	mul.f32 	%f300, %f299, 0f5005ECCA;
	mul.wide.u32 	%rd42, %r38, 4;
	add.s64 	%rd43, %rd1, %rd42;
	ld.global.nc.f32 	%f301, [%rd43];
	mul.f32 	%f302, %f300, %f301;
	mul.f32 	%f303, %f82, %f82;
	mul.f32 	%f304, %f82, %f303;
	div.rn.f32 	%f305, %f302, %f304;
	mul.f32 	%f306, %f190, %f305;
	fma.rn.f32 	%f427, %f79, %f306, %f427;
	fma.rn.f32 	%f428, %f80, %f306, %f428;
	fma.rn.f32 	%f429, %f81, %f306, %f429;
$L__BB3_23:
	setp.ge.s32 	%p16, %r43, %r24;
	@%p16 bra 	$L__BB3_28;
	setp.eq.s32 	%p17, %r1, %r43;
	@%p17 bra 	$L__BB3_27;
	ld.global.nc.f32 	%f307, [%rd3];
	mul.wide.u32 	%rd44, %r43, 12;
	add.s64 	%rd45, %rd2, %rd44;
	ld.global.nc.f32 	%f308, [%rd45];
	sub.f32 	%f89, %f307, %f308;
	ld.global.nc.f32 	%f309, [%rd3+4];
	ld.global.nc.f32 	%f310, [%rd45+4];
	sub.f32 	%f90, %f309, %f310;
	ld.global.nc.f32 	%f311, [%rd3+8];
	ld.global.nc.f32 	%f312, [%rd45+8];
	sub.f32 	%f91, %f311, %f312;
	mul.f32 	%f313, %f90, %f90;
	fma.rn.f32 	%f314, %f89, %f89, %f313;
	fma.rn.f32 	%f315, %f91, %f91, %f314;
	sqrt.rn.f32 	%f92, %f315;
	setp.lt.f32 	%p18, %f92, 0f358637BD;
	@%p18 bra 	$L__BB3_27;
	ld.global.nc.f32 	%f316, [%rd4];
	mul.f32 	%f317, %f316, 0f5005ECCA;
	mul.wide.u32 	%rd46, %r43, 4;
	add.s64 	%rd47, %rd1, %rd46;
	ld.global.nc.f32 	%f318, [%rd47];
	mul.f32 	%f319, %f317, %f318;
	mul.f32 	%f320, %f92, %f92;
	mul.f32 	%f321, %f92, %f320;
	div.rn.f32 	%f322, %f319, %f321;
	mul.f32 	%f323, %f190, %f322;
	fma.rn.f32 	%f427, %f89, %f323, %f427;
	fma.rn.f32 	%f428, %f90, %f323, %f428;
	fma.rn.f32 	%f429, %f91, %f323, %f429;
$L__BB3_27:
	add.s32 	%r43, %r43, 1;
$L__BB3_28:
	setp.ge.s32 	%p19, %r43, %r24;
	@%p19 bra 	$L__BB3_50;
	ld.global.nc.f32 	%f102, [%rd3];
	ld.global.nc.f32 	%f103, [%rd3+4];
	ld.global.nc.f32 	%f104, [%rd3+8];
	sub.s32 	%r14, %r24, %r43;
	and.b32  	%r15, %r14, 3;
	sub.s32 	%r33, %r43, %r24;
	setp.gt.u32 	%p20, %r33, -4;
	@%p20 bra 	$L__BB3_40;
	and.b32  	%r34, %r14, -4;
	neg.s32 	%r41, %r34;
	mul.wide.u32 	%rd48, %r43, 12;
	add.s64 	%rd49, %rd48, %rd2;
	add.s64 	%rd65, %rd49, 24;
	mul.wide.u32 	%rd50, %r43, 4;
	add.s64 	%rd51, %rd50, %rd1;
	add.s64 	%rd64, %rd51, 8;
$L__BB3_31:
	.pragma "nounroll";
	ld.global.nc.f32 	%f325, [%rd65+-24];
	sub.f32 	%f108, %f102, %f325;
	ld.global.nc.f32 	%f326, [%rd65+-20];
	sub.f32 	%f109, %f103, %f326;
	ld.global.nc.f32 	%f327, [%rd65+-16];
	sub.f32 	%f110, %f104, %f327;
	mul.f32 	%f328, %f109, %f109;
	fma.rn.f32 	%f329, %f108, %f108, %f328;
	fma.rn.f32 	%f330, %f110, %f110, %f329;
	sqrt.rn.f32 	%f111, %f330;
	setp.lt.f32 	%p21, %f111, 0f358637BD;
	@%p21 bra 	$L__BB3_33;
	ld.global.nc.f32 	%f331, [%rd4];
	mul.f32 	%f332, %f331, 0f5005ECCA;
	ld.global.nc.f32 	%f333, [%rd64+-8];
	mul.f32 	%f334, %f332, %f333;
	mul.f32 	%f335, %f111, %f111;
	mul.f32 	%f336, %f111, %f335;
	div.rn.f32 	%f337, %f334, %f336;
	mul.f32 	%f338, %f190, %f337;
	fma.rn.f32 	%f427, %f108, %f338, %f427;
	fma.rn.f32 	%f428, %f109, %f338, %f428;
	fma.rn.f32 	%f429, %f110, %f338, %f429;
$L__BB3_33:
	ld.global.nc.f32 	%f339, [%rd65+-12];
	sub.f32 	%f118, %f102, %f339;
	ld.global.nc.f32 	%f340, [%rd65+-8];
	sub.f32 	%f119, %f103, %f340;
	ld.global.nc.f32 	%f341, [%rd65+-4];
	sub.f32 	%f120, %f104, %f341;
	mul.f32 	%f342, %f119, %f119;
	fma.rn.f32 	%f343, %f118, %f118, %f342;
	fma.rn.f32 	%f344, %f120, %f120, %f343;
	sqrt.rn.f32 	%f121, %f344;
	setp.lt.f32 	%p22, %f121, 0f358637BD;
	@%p22 bra 	$L__BB3_35;
	ld.global.nc.f32 	%f345, [%rd4];
	mul.f32 	%f346, %f345, 0f5005ECCA;
	ld.global.nc.f32 	%f347, [%rd64+-4];
	mul.f32 	%f348, %f346, %f347;
	mul.f32 	%f349, %f121, %f121;
	mul.f32 	%f350, %f121, %f349;
	div.rn.f32 	%f351, %f348, %f350;
	mul.f32 	%f352, %f190, %f351;
	fma.rn.f32 	%f427, %f118, %f352, %f427;
	fma.rn.f32 	%f428, %f119, %f352, %f428;
	fma.rn.f32 	%f429, %f120, %f352, %f429;
$L__BB3_35:
	ld.global.nc.f32 	%f353, [%rd65];
	sub.f32 	%f128, %f102, %f353;
	ld.global.nc.f32 	%f354, [%rd65+4];
	sub.f32 	%f129, %f103, %f354;
	ld.global.nc.f32 	%f355, [%rd65+8];
	sub.f32 	%f130, %f104, %f355;
	mul.f32 	%f356, %f129, %f129;
	fma.rn.f32 	%f357, %f128, %f128, %f356;
	fma.rn.f32 	%f358, %f130, %f130, %f357;
	sqrt.rn.f32 	%f131, %f358;
	setp.lt.f32 	%p23, %f131, 0f358637BD;
	@%p23 bra 	$L__BB3_37;
	ld.global.nc.f32 	%f359, [%rd4];
	mul.f32 	%f360, %f359, 0f5005ECCA;
	ld.global.nc.f32 	%f361, [%rd64];
	mul.f32 	%f362, %f360, %f361;
	mul.f32 	%f363, %f131, %f131;
	mul.f32 	%f364, %f131, %f363;
	div.rn.f32 	%f365, %f362, %f364;
	mul.f32 	%f366, %f190, %f365;
	fma.rn.f32 	%f427, %f128, %f366, %f427;
	fma.rn.f32 	%f428, %f129, %f366, %f428;
	fma.rn.f32 	%f429, %f130, %f366, %f429;
$L__BB3_37:
	ld.global.nc.f32 	%f367, [%rd65+12];
	sub.f32 	%f138, %f102, %f367;
	ld.global.nc.f32 	%f368, [%rd65+16];
	sub.f32 	%f139, %f103, %f368;
	ld.global.nc.f32 	%f369, [%rd65+20];
	sub.f32 	%f140, %f104, %f369;
	mul.f32 	%f370, %f139, %f139;
	fma.rn.f32 	%f371, %f138, %f138, %f370;
	fma.rn.f32 	%f372, %f140, %f140, %f371;
	sqrt.rn.f32 	%f141, %f372;
	setp.lt.f32 	%p24, %f141, 0f358637BD;
	@%p24 bra 	$L__BB3_39;
	ld.global.nc.f32 	%f373, [%rd4];
	mul.f32 	%f374, %f373, 0f5005ECCA;
	ld.global.nc.f32 	%f375, [%rd64+4];
	mul.f32 	%f376, %f374, %f375;
	mul.f32 	%f377, %f141, %f141;
	mul.f32 	%f378, %f141, %f377;
	div.rn.f32 	%f379, %f376, %f378;
	mul.f32 	%f380, %f190, %f379;
	fma.rn.f32 	%f427, %f138, %f380, %f427;
	fma.rn.f32 	%f428, %f139, %f380, %f428;
	fma.rn.f32 	%f429, %f140, %f380, %f429;
$L__BB3_39:
	add.s32 	%r43, %r43, 4;
	add.s32 	%r41, %r41, 4;
	add.s64 	%rd65, %rd65, 48;
	add.s64 	%rd64, %rd64, 16;
	setp.ne.s32 	%p25, %r41, 0;
	@%p25 bra 	$L__BB3_31;
$L__BB3_40:
	setp.eq.s32 	%p26, %r15, 0;
	@%p26 bra 	$L__BB3_50;
	setp.eq.s32 	%p27, %r15, 1;
	@%p27 bra 	$L__BB3_47;
	mul.wide.u32 	%rd52, %r43, 12;
	add.s64 	%rd19, %rd2, %rd52;
	ld.global.nc.f32 	%f382, [%rd19];
	sub.f32 	%f154, %f102, %f382;
	ld.global.nc.f32 	%f383, [%rd19+4];
	sub.f32 	%f155, %f103, %f383;
	ld.global.nc.f32 	%f384, [%rd19+8];
	sub.f32 	%f156, %f104, %f384;
	mul.f32 	%f385, %f155, %f155;
	fma.rn.f32 	%f386, %f154, %f154, %f385;
	fma.rn.f32 	%f387, %f156, %f156, %f386;
	sqrt.rn.f32 	%f157, %f387;
	setp.lt.f32 	%p28, %f157, 0f358637BD;
	mul.wide.u32 	%rd53, %r43, 4;
	add.s64 	%rd20, %rd1, %rd53;
	@%p28 bra 	$L__BB3_44;
	ld.global.nc.f32 	%f388, [%rd4];
	mul.f32 	%f389, %f388, 0f5005ECCA;
	ld.global.nc.f32 	%f390, [%rd20];
	mul.f32 	%f391, %f389, %f390;
	mul.f32 	%f392, %f157, %f157;
	mul.f32 	%f393, %f157, %f392;
	div.rn.f32 	%f394, %f391, %f393;
	mul.f32 	%f395, %f190, %f394;
	fma.rn.f32 	%f427, %f154, %f395, %f427;
	fma.rn.f32 	%f428, %f155, %f395, %f428;
	fma.rn.f32 	%f429, %f156, %f395, %f429;
$L__BB3_44:
	ld.global.nc.f32 	%f396, [%rd19+12];
	sub.f32 	%f164, %f102, %f396;
	ld.global.nc.f32 	%f397, [%rd19+16];
	sub.f32 	%f165, %f103, %f397;
	ld.global.nc.f32 	%f398, [%rd19+20];
	sub.f32 	%f166, %f104, %f398;
	mul.f32 	%f399, %f165, %f165;
	fma.rn.f32 	%f400, %f164, %f164, %f399;
	fma.rn.f32 	%f401, %f166, %f166, %f400;
	sqrt.rn.f32 	%f167, %f401;
	setp.lt.f32 	%p29, %f167, 0f358637BD;
	@%p29 bra 	$L__BB3_46;
	ld.global.nc.f32 	%f402, [%rd4];
	mul.f32 	%f403, %f402, 0f5005ECCA;
	ld.global.nc.f32 	%f404, [%rd20+4];
	mul.f32 	%f405, %f403, %f404;
	mul.f32 	%f406, %f167, %f167;
	mul.f32 	%f407, %f167, %f406;
	div.rn.f32 	%f408, %f405, %f407;
	mul.f32 	%f409, %f190, %f408;
	fma.rn.f32 	%f427, %f164, %f409, %f427;
	fma.rn.f32 	%f428, %f165, %f409, %f428;
	fma.rn.f32 	%f429, %f166, %f409, %f429;
$L__BB3_46:
	add.s32 	%r43, %r43, 2;
$L__BB3_47:
	and.b32  	%r35, %r14, 1;
	setp.eq.b32 	%p30, %r35, 1;
	not.pred 	%p31, %p30;
	@%p31 bra 	$L__BB3_50;
	mul.wide.u32 	%rd54, %r43, 12;
	add.s64 	%rd55, %rd2, %rd54;
	ld.global.nc.f32 	%f410, [%rd55];
	sub.f32 	%f180, %f102, %f410;
	ld.global.nc.f32 	%f411, [%rd55+4];
	sub.f32 	%f181, %f103, %f411;
	ld.global.nc.f32 	%f412, [%rd55+8];
	sub.f32 	%f182, %f104, %f412;
	mul.f32 	%f413, %f181, %f181;
	fma.rn.f32 	%f414, %f180, %f180, %f413;
	fma.rn.f32 	%f415, %f182, %f182, %f414;
	sqrt.rn.f32 	%f183, %f415;
	setp.lt.f32 	%p32, %f183, 0f358637BD;
	@%p32 bra 	$L__BB3_50;
	ld.global.nc.f32 	%f416, [%rd4];
	mul.f32 	%f417, %f416, 0f5005ECCA;
	mul.wide.u32 	%rd56, %r43, 4;
	add.s64 	%rd57, %rd1, %rd56;
	ld.global.nc.f32 	%f418, [%rd57];
	mul.f32 	%f419, %f417, %f418;
	mul.f32 	%f420, %f183, %f183;
	mul.f32 	%f421, %f183, %f420;
	div.rn.f32 	%f422, %f419, %f421;
	mul.f32 	%f423, %f190, %f422;
	fma.rn.f32 	%f427, %f180, %f423, %f427;
	fma.rn.f32 	%f428, %f181, %f423, %f428;
	fma.rn.f32 	%f429, %f182, %f423, %f429;
$L__BB3_50:
	ld.param.u64 	%rd61, [_ZN8physgrad7adjoint32calculate_energy_backward_kernelEfP6float3PfS2_PKS1_PKfS5_S7_i_param_3];
	cvta.to.global.u64 	%rd58, %rd61;
	add.s64 	%rd60, %rd58, %rd34;
	st.global.f32 	[%rd60], %f427;
	st.global.f32 	[%rd60+4], %f428;
	st.global.f32 	[%rd60+8], %f429;
$L__BB3_51:
	ret;

}
	// .globl	_ZN8physgrad7adjoint27sph_density_backward_kernelEPKfP6float3PfPKS3_S2_fi
.visible .entry _ZN8physgrad7adjoint27sph_density_backward_kernelEPKfP6float3PfPKS3_S2_fi(
	.param .u64 .ptr .align 1 _ZN8physgrad7adjoint27sph_density_backward_kernelEPKfP6float3PfPKS3_S2_fi_param_0,
	.param .u64 .ptr .align 1 _ZN8physgrad7adjoint27sph_density_backward_kernelEPKfP6float3PfPKS3_S2_fi_param_1,
	.param .u64 .ptr .align 1 _ZN8physgrad7adjoint27sph_density_backward_kernelEPKfP6float3PfPKS3_S2_fi_param_2,
	.param .u64 .ptr .align 1 _ZN8physgrad7adjoint27sph_density_backward_kernelEPKfP6float3PfPKS3_S2_fi_param_3,
	.param .u64 .ptr .align 1 _ZN8physgrad7adjoint27sph_density_backward_kernelEPKfP6float3PfPKS3_S2_fi_param_4,
	.param .f32 _ZN8physgrad7adjoint27sph_density_backward_kernelEPKfP6float3PfPKS3_S2_fi_param_5,
	.param .u32 _ZN8physgrad7adjoint27sph_density_backward_kernelEPKfP6float3PfPKS3_S2_fi_param_6
)
{
	.reg .pred 	%p<31>;
	.reg .b32 	%r<13>;
	.reg .b32 	%f<196>;
	.reg .b64 	%rd<43>;

	ld.param.u64 	%rd16, [_ZN8physgrad7adjoint27sph_density_backward_kernelEPKfP6float3PfPKS3_S2_fi_param_0];
	ld.param.u64 	%rd18, [_ZN8physgrad7adjoint27sph_density_backward_kernelEPKfP6float3PfPKS3_S2_fi_param_2];
	ld.param.u64 	%rd20, [_ZN8physgrad7adjoint27sph_density_backward_kernelEPKfP6float3PfPKS3_S2_fi_param_3];
	ld.param.u64 	%rd19, [_ZN8physgrad7adjoint27sph_density_backward_kernelEPKfP6float3PfPKS3_S2_fi_param_4];
	ld.param.f32 	%f74, [_ZN8physgrad7adjoint27sph_density_backward_kernelEPKfP6float3PfPKS3_S2_fi_param_5];
	ld.param.u32 	%r5, [_ZN8physgrad7adjoint27sph_density_backward_kernelEPKfP6float3PfPKS3_S2_fi_param_6];
	cvta.to.global.u64 	%rd1, %rd18;
	cvta.to.global.u64 	%rd2, %rd19;
	cvta.to.global.u64 	%rd3, %rd20;
	mov.u32 	%r6, %ctaid.x;
	mov.u32 	%r7, %ntid.x;
	mov.u32 	%r8, %tid.x;
	mad.lo.s32 	%r1, %r6, %r7, %r8;
	setp.ge.s32 	%p1, %r1, %r5;
	@%p1 bra 	$L__BB4_38;
	mul.f32 	%f1, %f74, %f74;
	setp.lt.s32 	%p2, %r5, 1;
	mov.f32 	%f193, 0f00000000;
	mov.f32 	%f194, %f193;
	mov.f32 	%f195, %f193;
	@%p2 bra 	$L__BB4_37;
	mul.wide.s32 	%rd22, %r1, 12;
	add.s64 	%rd23, %rd3, %rd22;
	ld.global.nc.f32 	%f2, [%rd23];
	ld.global.nc.f32 	%f3, [%rd23+4];
	ld.global.nc.f32 	%f4, [%rd23+8];
	cvta.to.global.u64 	%rd24, %rd16;
	mul.wide.s32 	%rd25, %r1, 4;
	add.s64 	%rd4, %rd24, %rd25;
	setp.eq.s32 	%p3, %r5, 1;
	mov.f32 	%f195, 0f00000000;
	mov.b64 	%rd42, 0;
	mov.f32 	%f194, %f195;
	mov.f32 	%f193, %f195;
	@%p3 bra 	$L__BB4_26;
	and.b32  	%r9, %r5, 2147483646;
	neg.s32 	%r12, %r9;
	add.s64 	%rd41, %rd3, 12;
	add.s64 	%rd40, %rd1, 4;
	add.s64 	%rd39, %rd2, 4;
	mov.f32 	%f195, 0f00000000;
$L__BB4_4:
	ld.global.nc.f32 	%f79, [%rd41+-12];
	sub.f32 	%f8, %f2, %f79;
	ld.global.nc.f32 	%f80, [%rd41+-8];
	sub.f32 	%f9, %f3, %f80;
	ld.global.nc.f32 	%f81, [%rd41+-4];
	sub.f32 	%f10, %f4, %f81;
	mul.f32 	%f82, %f9, %f9;
	fma.rn.f32 	%f83, %f8, %f8, %f82;
	fma.rn.f32 	%f11, %f10, %f10, %f83;
	setp.geu.f32 	%p4, %f11, %f1;
	setp.leu.f32 	%p5, %f11, 0f2B8CBCCC;
	or.pred  	%p6, %p4, %p5;
	@%p6 bra 	$L__BB4_9;
	sqrt.rn.f32 	%f12, %f11;
	div.rn.f32 	%f13, %f12, %f74;
	setp.geu.f32 	%p7, %f13, 0f3F800000;
	@%p7 bra 	$L__BB4_7;
	mul.f32 	%f88, %f13, 0fC0400000;
	mul.f32 	%f89, %f13, 0f40100000;
	fma.rn.f32 	%f172, %f13, %f89, %f88;
	bra.uni 	$L__BB4_8;
$L__BB4_7:
	setp.lt.f32 	%p8, %f13, 0f40000000;
	mov.f32 	%f84, 0f40000000;
	sub.f32 	%f85, %f84, %f13;
	mul.f32 	%f86, %f85, 0fBF400000;
	mul.f32 	%f87, %f85, %f86;
	selp.f32 	%f172, %f87, 0f00000000, %p8;
$L__BB4_8:
	ld.global.nc.f32 	%f90, [%rd4];
	ld.global.nc.f32 	%f91, [%rd39+-4];
	mul.f32 	%f92, %f90, %f91;
	mul.f32 	%f93, %f172, %f92;
	mul.f32 	%f94, %f74, %f12;
	div.rn.f32 	%f95, %f93, %f94;
	fma.rn.f32 	%f193, %f8, %f95, %f193;
	fma.rn.f32 	%f194, %f9, %f95, %f194;
	fma.rn.f32 	%f195, %f10, %f95, %f195;
$L__BB4_9:
	setp.geu.f32 	%p9, %f11, %f1;
	@%p9 bra 	$L__BB4_14;
	sqrt.rn.f32 	%f96, %f11;
	div.rn.f32 	%f23, %f96, %f74;
	setp.geu.f32 	%p10, %f23, 0f3F800000;
	@%p10 bra 	$L__BB4_12;
	mul.f32 	%f102, %f23, 0fBFC00000;
	fma.rn.f32 	%f103, %f23, %f102, 0f3F800000;
	mul.f32 	%f104, %f23, 0f3F400000;
	mul.f32 	%f105, %f23, %f104;
	fma.rn.f32 	%f176, %f23, %f105, %f103;
	bra.uni 	$L__BB4_13;
$L__BB4_12:
	setp.lt.f32 	%p11, %f23, 0f40000000;
	mov.f32 	%f97, 0f40000000;
	sub.f32 	%f98, %f97, %f23;
	mul.f32 	%f99, %f98, 0f3E800000;
	mul.f32 	%f100, %f98, %f99;
	mul.f32 	%f101, %f98, %f100;
	selp.f32 	%f176, %f101, 0f00000000, %p11;
$L__BB4_13:
	ld.global.nc.f32 	%f106, [%rd4];
	mul.f32 	%f107, %f176, %f106;
	atom.global.add.f32 	%f108, [%rd40+-4], %f107;
$L__BB4_14:
	ld.global.nc.f32 	%f109, [%rd41];
	sub.f32 	%f27, %f2, %f109;
	ld.global.nc.f32 	%f110, [%rd41+4];
	sub.f32 	%f28, %f3, %f110;
	ld.global.nc.f32 	%f111, [%rd41+8];
	sub.f32 	%f29, %f4, %f111;
	mul.f32 	%f112, %f28, %f28;
	fma.rn.f32 	%f113, %f27, %f27, %f112;
	fma.rn.f32 	%f30, %f29, %f29, %f113;
	setp.geu.f32 	%p12, %f30, %f1;
	setp.leu.f32 	%p13, %f30, 0f2B8CBCCC;
	or.pred  	%p14, %p12, %p13;
	@%p14 bra 	$L__BB4_19;
	sqrt.rn.f32 	%f31, %f30;
	div.rn.f32 	%f32, %f31, %f74;
	setp.lt.f32 	%p15, %f32, 0f3F800000;
	@%p15 bra 	$L__BB4_17;
	setp.lt.f32 	%p16, %f32, 0f40000000;
	mov.f32 	%f114, 0f40000000;
	sub.f32 	%f115, %f114, %f32;
	mul.f32 	%f116, %f115, 0fBF400000;
	mul.f32 	%f117, %f115, %f116;
	selp.f32 	%f177, %f117, 0f00000000, %p16;
	bra.uni 	$L__BB4_18;
$L__BB4_17:
	mul.f32 	%f118, %f32, 0fC0400000;
	mul.f32 	%f119, %f32, 0f40100000;
	fma.rn.f32 	%f177, %f32, %f119, %f118;
$L__BB4_18:
	ld.global.nc.f32 	%f120, [%rd4];
	ld.global.nc.f32 	%f121, [%rd39];
	mul.f32 	%f122, %f120, %f121;
	mul.f32 	%f123, %f177, %f122;
	mul.f32 	%f124, %f74, %f31;
	div.rn.f32 	%f125, %f123, %f124;
	fma.rn.f32 	%f193, %f27, %f125, %f193;
	fma.rn.f32 	%f194, %f28, %f125, %f194;
	fma.rn.f32 	%f195, %f29, %f125, %f195;
$L__BB4_19:
	setp.geu.f32 	%p17, %f30, %f1;
	@%p17 bra 	$L__BB4_24;
	sqrt.rn.f32 	%f126, %f30;
	div.rn.f32 	%f42, %f126, %f74;
	setp.lt.f32 	%p18, %f42, 0f3F800000;
	@%p18 bra 	$L__BB4_22;
	setp.lt.f32 	%p19, %f42, 0f40000000;
	mov.f32 	%f127, 0f40000000;
	sub.f32 	%f128, %f127, %f42;
	mul.f32 	%f129, %f128, 0f3E800000;
	mul.f32 	%f130, %f128, %f129;
	mul.f32 	%f131, %f128, %f130;
	selp.f32 	%f181, %f131, 0f00000000, %p19;
	bra.uni 	$L__BB4_23;
$L__BB4_22:
	mul.f32 	%f132, %f42, 0fBFC00000;
	fma.rn.f32 	%f133, %f42, %f132, 0f3F800000;
	mul.f32 	%f134, %f42, 0f3F400000;
	mul.f32 	%f135, %f42, %f134;
	fma.rn.f32 	%f181, %f42, %f135, %f133;
$L__BB4_23:
	ld.global.nc.f32 	%f136, [%rd4];
	mul.f32 	%f137, %f181, %f136;
	atom.global.add.f32 	%f138, [%rd40], %f137;
$L__BB4_24:
	add.s32 	%r12, %r12, 2;
	add.s64 	%rd41, %rd41, 24;
	add.s64 	%rd40, %rd40, 8;
	add.s64 	%rd39, %rd39, 8;
	setp.ne.s32 	%p20, %r12, 0;
	@%p20 bra 	$L__BB4_4;
	cvt.u64.u32 	%rd42, %r9;
$L__BB4_26:
	and.b32  	%r11, %r5, 1;
	setp.eq.b32 	%p21, %r11, 1;
	not.pred 	%p22, %p21;
	@%p22 bra 	$L__BB4_37;
	mad.lo.s64 	%rd26, %rd42, 12, %rd3;
	ld.global.nc.f32 	%f139, [%rd26];
	sub.f32 	%f52, %f2, %f139;
	ld.global.nc.f32 	%f140, [%rd26+4];
	sub.f32 	%f53, %f3, %f140;
	ld.global.nc.f32 	%f141, [%rd26+8];
	sub.f32 	%f54, %f4, %f141;
	mul.f32 	%f142, %f53, %f53;
	fma.rn.f32 	%f143, %f52, %f52, %f142;
	fma.rn.f32 	%f55, %f54, %f54, %f143;
	setp.geu.f32 	%p23, %f55, %f1;
	setp.leu.f32 	%p24, %f55, 0f2B8CBCCC;
	or.pred  	%p25, %p23, %p24;
	@%p25 bra 	$L__BB4_32;
	sqrt.rn.f32 	%f56, %f55;
	div.rn.f32 	%f57, %f56, %f74;
	setp.lt.f32 	%p26, %f57, 0f3F800000;
	@%p26 bra 	$L__BB4_30;
	setp.lt.f32 	%p27, %f57, 0f40000000;
	mov.f32 	%f144, 0f40000000;
	sub.f32 	%f145, %f144, %f57;
	mul.f32 	%f146, %f145, 0fBF400000;
	mul.f32 	%f147, %f145, %f146;
	selp.f32 	%f188, %f147, 0f00000000, %p27;
	bra.uni 	$L__BB4_31;
$L__BB4_30:
	mul.f32 	%f148, %f57, 0fC0400000;
	mul.f32 	%f149, %f57, 0f40100000;
	fma.rn.f32 	%f188, %f57, %f149, %f148;
$L__BB4_31:
	ld.param.u64 	%rd38, [_ZN8physgrad7adjoint27sph_density_backward_kernelEPKfP6float3PfPKS3_S2_fi_param_4];
	ld.global.nc.f32 	%f150, [%rd4];
	cvta.to.global.u64 	%rd27, %rd38;
	shl.b64 	%rd28, %rd42, 2;
	add.s64 	%rd29, %rd27, %rd28;
	ld.global.nc.f32 	%f151, [%rd29];
	mul.f32 	%f152, %f150, %f151;
	mul.f32 	%f153, %f188, %f152;
	mul.f32 	%f154, %f74, %f56;
	div.rn.f32 	%f155, %f153, %f154;
	fma.rn.f32 	%f193, %f52, %f155, %f193;
	fma.rn.f32 	%f194, %f53, %f155, %f194;
	fma.rn.f32 	%f195, %f54, %f155, %f195;
$L__BB4_32:
	setp.geu.f32 	%p28, %f55, %f1;
	@%p28 bra 	$L__BB4_37;
	sqrt.rn.f32 	%f156, %f55;
	div.rn.f32 	%f67, %f156, %f74;
	setp.lt.f32 	%p29, %f67, 0f3F800000;
	@%p29 bra 	$L__BB4_35;
	setp.lt.f32 	%p30, %f67, 0f40000000;
	mov.f32 	%f157, 0f40000000;
	sub.f32 	%f158, %f157, %f67;
	mul.f32 	%f159, %f158, 0f3E800000;
	mul.f32 	%f160, %f158, %f159;
	mul.f32 	%f161, %f158, %f160;
	selp.f32 	%f192, %f161, 0f00000000, %p30;
	bra.uni 	$L__BB4_36;
$L__BB4_35:
	mul.f32 	%f162, %f67, 0fBFC00000;
	fma.rn.f32 	%f163, %f67, %f162, 0f3F800000;
	mul.f32 	%f164, %f67, 0f3F400000;
	mul.f32 	%f165, %f67, %f164;
	fma.rn.f32 	%f192, %f67, %f165, %f163;
$L__BB4_36:
	ld.param.u64 	%rd37, [_ZN8physgrad7adjoint27sph_density_backward_kernelEPKfP6float3PfPKS3_S2_fi_param_2];
	cvta.to.global.u64 	%rd30, %rd37;
	shl.b64 	%rd31, %rd42, 2;
	add.s64 	%rd32, %rd30, %rd31;
	ld.global.nc.f32 	%f166, [%rd4];
	mul.f32 	%f167, %f192, %f166;
	atom.global.add.f32 	%f168, [%rd32], %f167;
$L__BB4_37:
	ld.param.u64 	%rd36, [_ZN8physgrad7adjoint27sph_density_backward_kernelEPKfP6float3PfPKS3_S2_fi_param_1];
	cvta.to.global.u64 	%rd33, %rd36;
	mul.wide.s32 	%rd34, %r1, 12;
	add.s64 	%rd35, %rd33, %rd34;
	st.global.f32 	[%rd35], %f193;
	st.global.f32 	[%rd35+4], %f194;
	st.global.f32 	[%rd35+8], %f195;
$L__BB4_38:
	ret;

}


// ===== COMPILED SASS (sm_100) =====

	.target	sm_100

	.elftype	@"ET_EXEC"


//--------------------- .note.nv.tkinfo           --------------------------
	.section	.note.nv.tkinfo,"",@"SHT_NOTE"
	.sectionflags	@"SHF_NOTE_NV_TKINFO"
	.tkinfo
        /*0018*/ 	.word	0x00000002
        /*0030*/ 	.string	""
        /*0030*/ 	.string	"ptxas"
        /*0030*/ 	.string	"Cuda compilation tools, release 13.0, V13.0.88"
        /*0030*/ 	.string	"Build cuda_13.0.r13.0/compiler.36424714_0"
        /*0030*/ 	.string	"-arch sm_100 -m 64 "



//--------------------- .note.nv.cuinfo           --------------------------
	.section	.note.nv.cuinfo,"",@"SHT_NOTE"
	.sectionflags	@"SHF_NOTE_NV_CUINFO"
        /*0018*/ 	.short	0x0002
        /*001a*/ 	.short	0x0064
        /*001c*/ 	.short	0x0082
	.zero		2


//--------------------- .nv.info                  --------------------------
	.section	.nv.info,"",@"SHT_CUDA_INFO"
	.align	4


	//----- nvinfo : EIATTR_REGCOUNT
	.align		4
        /*0000*/ 	.byte	0x04, 0x2f
        /*0002*/ 	.short	(.L_41 - .L_40)
	.align		4
.L_40:
        /*0004*/ 	.word	index@(_ZN3cub18CUB_300001_SM_10006detail11EmptyKernelIvEEvv)
        /*0008*/ 	.word	0x00000004


	//----- nvinfo : EIATTR_FRAME_SIZE
	.align		4
.L_41:
        /*000c*/ 	.byte	0x04, 0x11
        /*000e*/ 	.short	(.L_43 - .L_42)
	.align		4
.L_42:
        /*0010*/ 	.word	index@(_ZN3cub18CUB_300001_SM_10006detail11EmptyKernelIvEEvv)
        /*0014*/ 	.word	0x00000000


	//----- nvinfo : EIATTR_REGCOUNT
	.align		4
.L_43:
        /*0018*/ 	.byte	0x04, 0x2f
        /*001a*/ 	.short	(.L_45 - .L_44)
	.align		4
.L_44:
        /*001c*/ 	.word	index@(_ZN8physgrad7adjoint34verlet_integration_backward_kernelEPK6float3S3_PS1_S4_S4_PfS3_S3_PKffi)
        /*0020*/ 	.word	0x00000020


	//----- nvinfo : EIATTR_FRAME_SIZE
	.align		4
.L_45:
        /*0024*/ 	.byte	0x04, 0x11
        /*0026*/ 	.short	(.L_47 - .L_46)
	.align		4
.L_46:
        /*0028*/ 	.word	index@($__internal_7_$__cuda_sm3x_div_rn_noftz_f32_slowpath)
        /*002c*/ 	.word	0x00000000


	//----- nvinfo : EIATTR_FRAME_SIZE
	.align		4
.L_47:
        /*0030*/ 	.byte	0x04, 0x11
        /*0032*/ 	.short	(.L_49 - .L_48)
	.align		4
.L_48:
        /*0034*/ 	.word	index@($__internal_6_$__cuda_sm20_rcp_rn_f32_slowpath)
        /*0038*/ 	.word	0x00000000


	//----- nvinfo : EIATTR_FRAME_SIZE
	.align		4
.L_49:
        /*003c*/ 	.byte	0x04, 0x11
        /*003e*/ 	.short	(.L_51 - .L_50)
	.align		4
.L_50:
        /*0040*/ 	.word	index@(_ZN8physgrad7adjoint34verlet_integration_backward_kernelEPK6float3S3_PS1_S4_S4_PfS3_S3_PKffi)
        /*0044*/ 	.word	0x00000000


	//----- nvinfo : EIATTR_REGCOUNT
	.align		4
.L_51:
        /*0048*/ 	.byte	0x04, 0x2f
        /*004a*/ 	.short	(.L_53 - .L_52)
	.align		4
.L_52:
        /*004c*/ 	.word	index@(_ZN8physgrad7adjoint31classical_force_backward_kernelEPK6float3PS1_PfS3_PKfi)
        /*0050*/ 	.word	0x00000024


	//----- nvinfo : EIATTR_FRAME_SIZE
	.align		4
.L_53:
        /*0054*/ 	.byte	0x04, 0x11
        /*0056*/ 	.short	(.L_55 - .L_54)
	.align		4
.L_54:
        /*0058*/ 	.word	index@($__internal_5_$__cuda_sm3x_div_rn_noftz_f32_slowpath)
        /*005c*/ 	.word	0x00000000


	//----- nvinfo : EIATTR_FRAME_SIZE
	.align		4
.L_55:
        /*0060*/ 	.byte	0x04, 0x11
        /*0062*/ 	.short	(.L_57 - .L_56)
	.align		4
.L_56:
        /*0064*/ 	.word	index@($__internal_4_$__cuda_sm20_sqrt_rn_f32_slowpath)
        /*0068*/ 	.word	0x00000000


	//----- nvinfo : EIATTR_FRAME_SIZE
	.align		4
.L_57:
        /*006c*/ 	.byte	0x04, 0x11
        /*006e*/ 	.short	(.L_59 - .L_58)
	.align		4
.L_58:
        /*0070*/ 	.word	index@(_ZN8physgrad7adjoint31classical_force_backward_kernelEPK6float3PS1_PfS3_PKfi)
        /*0074*/ 	.word	0x00000000


	//----- nvinfo : EIATTR_REGCOUNT
	.align		4
.L_59:
        /*0078*/ 	.byte	0x04, 0x2f
        /*007a*/ 	.short	(.L_61 - .L_60)
	.align		4
.L_60:
        /*007c*/ 	.word	index@(_ZN8physgrad7adjoint32calculate_energy_backward_kernelEfP6float3PfS2_PKS1_PKfS5_S7_i)
        /*0080*/ 	.word	0x00000021


	//----- nvinfo : EIATTR_FRAME_SIZE
	.align		4
.L_61:
        /*0084*/ 	.byte	0x04, 0x11
        /*0086*/ 	.short	(.L_63 - .L_62)
	.align		4
.L_62:
        /*0088*/ 	.word	index@($__internal_3_$__cuda_sm3x_div_rn_noftz_f32_slowpath)
        /*008c*/ 	.word	0x00000000


	//----- nvinfo : EIATTR_FRAME_SIZE
	.align		4
.L_63:
        /*0090*/ 	.byte	0x04, 0x11
        /*0092*/ 	.short	(.L_65 - .L_64)
	.align		4
.L_64:
        /*0094*/ 	.word	index@($__internal_2_$__cuda_sm20_sqrt_rn_f32_slowpath)
        /*0098*/ 	.word	0x00000000


	//----- nvinfo : EIATTR_FRAME_SIZE
	.align		4
.L_65:
        /*009c*/ 	.byte	0x04, 0x11
        /*009e*/ 	.short	(.L_67 - .L_66)
	.align		4
.L_66:
        /*00a0*/ 	.word	index@(_ZN8physgrad7adjoint32calculate_energy_backward_kernelEfP6float3PfS2_PKS1_PKfS5_S7_i)
        /*00a4*/ 	.word	0x00000000


	//----- nvinfo : EIATTR_REGCOUNT
	.align		4
.L_67:
        /*00a8*/ 	.byte	0x04, 0x2f
        /*00aa*/ 	.short	(.L_69 - .L_68)
	.align		4
.L_68:
        /*00ac*/ 	.word	index@(_ZN8physgrad7adjoint27sph_density_backward_kernelEPKfP6float3PfPKS3_S2_fi)
        /*00b0*/ 	.word	0x00000022


	//----- nvinfo : EIATTR_FRAME_SIZE
	.align		4
.L_69:
        /*00b4*/ 	.byte	0x04, 0x11
        /*00b6*/ 	.short	(.L_71 - .L_70)
	.align		4
.L_70:
        /*00b8*/ 	.word	index@($__internal_1_$__cuda_sm3x_div_rn_noftz_f32_slowpath)
        /*00bc*/ 	.word	0x00000000


	//----- nvinfo : EIATTR_FRAME_SIZE
	.align		4
.L_71:
        /*00c0*/ 	.byte	0x04, 0x11
        /*00c2*/ 	.short	(.L_73 - .L_72)
	.align		4
.L_72:
        /*00c4*/ 	.word	index@($__internal_0_$__cuda_sm20_sqrt_rn_f32_slowpath)
        /*00c8*/ 	.word	0x00000000


	//----- nvinfo : EIATTR_FRAME_SIZE
	.align		4
.L_73:
        /*00cc*/ 	.byte	0x04, 0x11
        /*00ce*/ 	.short	(.L_75 - .L_74)
	.align		4
.L_74:
        /*00d0*/ 	.word	index@(_ZN8physgrad7adjoint27sph_density_backward_kernelEPKfP6float3PfPKS3_S2_fi)
        /*00d4*/ 	.word	0x00000000


	//----- nvinfo : EIATTR_MIN_STACK_SIZE
	.align		4
.L_75:
        /*00d8*/ 	.byte	0x04, 0x12
        /*00da*/ 	.short	(.L_77 - .L_76)
	.align		4
.L_76:
        /*00dc*/ 	.word	index@(_ZN8physgrad7adjoint27sph_density_backward_kernelEPKfP6float3PfPKS3_S2_fi)
        /*00e0*/ 	.word	0x00000000


	//----- nvinfo : EIATTR_MIN_STACK_SIZE
	.align		4
.L_77:
        /*00e4*/ 	.byte	0x04, 0x12
        /*00e6*/ 	.short	(.L_79 - .L_78)
	.align		4
.L_78:
        /*00e8*/ 	.word	index@(_ZN8physgrad7adjoint32calculate_energy_backward_kernelEfP6float3PfS2_PKS1_PKfS5_S7_i)
        /*00ec*/ 	.word	0x00000000


	//----- nvinfo : EIATTR_MIN_STACK_SIZE
	.align		4
.L_79:
        /*00f0*/ 	.byte	0x04, 0x12
        /*00f2*/ 	.short	(.L_81 - .L_80)
	.align		4
.L_80:
        /*00f4*/ 	.word	index@(_ZN8physgrad7adjoint31classical_force_backward_kernelEPK6float3PS1_PfS3_PKfi)
        /*00f8*/ 	.word	0x00000000


	//----- nvinfo : EIATTR_MIN_STACK_SIZE
	.align		4
.L_81:
        /*00fc*/ 	.byte	0x04, 0x12
        /*00fe*/ 	.short	(.L_83 - .L_82)
	.align		4
.L_82:
        /*0100*/ 	.word	index@(_ZN8physgrad7adjoint34verlet_integration_backward_kernelEPK6float3S3_PS1_S4_S4_PfS3_S3_PKffi)
        /*0104*/ 	.word	0x00000000


	//----- nvinfo : EIATTR_MIN_STACK_SIZE
	.align		4
.L_83:
        /*0108*/ 	.byte	0x04, 0x12
        /*010a*/ 	.short	(.L_85 - .L_84)
	.align		4
.L_84:
        /*010c*/ 	.word	index@(_ZN3cub18CUB_300001_SM_10006detail11EmptyKernelIvEEvv)
        /*0110*/ 	.word	0x00000000
.L_85:


//--------------------- .nv.compat                --------------------------
	.section	.nv.compat,"",@"SHT_CUDA_COMPAT_INFO"
	.align	4
        /*0000*/ 	.byte	0x02, 0x09, 0x00, 0x00, 0x02, 0x02, 0x01, 0x00, 0x02, 0x05, 0x05, 0x00, 0x03, 0x07, 0x01, 0x01
        /*0010*/ 	.byte	0x02, 0x03, 0x00, 0x00, 0x02, 0x06, 0x01, 0x00, 0x04, 0x0b, 0x08, 0x00, 0x01, 0x00, 0x00, 0x00
        /*0020*/ 	.byte	0x00, 0x00, 0x00, 0x00


//--------------------- .nv.info._ZN8physgrad7adjoint27sph_density_backward_kernelEPKfP6float3PfPKS3_S2_fi --------------------------
	.section	.nv.info._ZN8physgrad7adjoint27sph_density_backward_kernelEPKfP6float3PfPKS3_S2_fi,"",@"SHT_CUDA_INFO"
	.sectionflags	@""
	.align	4


	//----- nvinfo : EIATTR_CUDA_API_VERSION
	.align		4
        /*0000*/ 	.byte	0x04, 0x37
        /*0002*/ 	.short	(.L_87 - .L_86)
.L_86:
        /*0004*/ 	.word	0x00000082


	//----- nvinfo : EIATTR_KPARAM_INFO
	.align		4
.L_87:
        /*0008*/ 	.byte	0x04, 0x17
        /*000a*/ 	.short	(.L_89 - .L_88)
.L_88:
        /*000c*/ 	.word	0x00000000
        /*0010*/ 	.short	0x0006
        /*0012*/ 	.short	0x002c
        /*0014*/ 	.byte	0x00, 0xf0, 0x11, 0x00


	//----- nvinfo : EIATTR_KPARAM_INFO
	.align		4
.L_89:
        /*0018*/ 	.byte	0x04, 0x17
        /*001a*/ 	.short	(.L_91 - .L_90)
.L_90:
        /*001c*/ 	.word	0x00000000
        /*0020*/ 	.short	0x0005
        /*0022*/ 	.short	0x0028
        /*0024*/ 	.byte	0x00, 0xf0, 0x11, 0x00


	//----- nvinfo : EIATTR_KPARAM_INFO
	.align		4
.L_91:
        /*0028*/ 	.byte	0x04, 0x17
        /*002a*/ 	.short	(.L_93 - .L_92)
.L_92:
        /*002c*/ 	.word	0x00000000
        /*0030*/ 	.short	0x0004
        /*0032*/ 	.short	0x0020
        /*0034*/ 	.byte	0x00, 0xf5, 0x21, 0x00


	//----- nvinfo : EIATTR_KPARAM_INFO
	.align		4
.L_93:
        /*0038*/ 	.byte	0x04, 0x17
        /*003a*/ 	.short	(.L_95 - .L_94)
.L_94:
        /*003c*/ 	.word	0x00000000
        /*0040*/ 	.short	0x0003
        /*0042*/ 	.short	0x0018
        /*0044*/ 	.byte	0x00, 0xf5, 0x21, 0x00


	//----- nvinfo : EIATTR_KPARAM_INFO
	.align		4
.L_95:
        /*0048*/ 	.byte	0x04, 0x17
        /*004a*/ 	.short	(.L_97 - .L_96)
.L_96:
        /*004c*/ 	.word	0x00000000
        /*0050*/ 	.short	0x0002
        /*0052*/ 	.short	0x0010
        /*0054*/ 	.byte	0x00, 0xf5, 0x21, 0x00


	//----- nvinfo : EIATTR_KPARAM_INFO
	.align		4
.L_97:
        /*0058*/ 	.byte	0x04, 0x17
        /*005a*/ 	.short	(.L_99 - .L_98)
.L_98:
        /*005c*/ 	.word	0x00000000
        /*0060*/ 	.short	0x0001
        /*0062*/ 	.short	0x0008
        /*0064*/ 	.byte	0x00, 0xf5, 0x21, 0x00


	//----- nvinfo : EIATTR_KPARAM_INFO
	.align		4
.L_99:
        /*0068*/ 	.byte	0x04, 0x17
        /*006a*/ 	.short	(.L_101 - .L_100)
.L_100:
        /*006c*/ 	.word	0x00000000
        /*0070*/ 	.short	0x0000
        /*0072*/ 	.short	0x0000
        /*0074*/ 	.byte	0x00, 0xf5, 0x21, 0x00


	//----- nvinfo : EIATTR_SPARSE_MMA_MASK
	.align		4
.L_101:
        /*0078*/ 	.byte	0x03, 0x50
        /*007a*/ 	.short	0x0000


	//----- nvinfo : EIATTR_MAXREG_COUNT
	.align		4
        /*007c*/ 	.byte	0x03, 0x1b
        /*007e*/ 	.short	0x00ff


	//----- nvinfo : EIATTR_MERCURY_ISA_VERSION
	.align		4
        /*0080*/ 	.byte	0x03, 0x5f
        /*0082*/ 	.short	0x0101


	//----- nvinfo : EIATTR_VRC_CTA_INIT_COUNT
	.align		4
        /*0084*/ 	.byte	0x02, 0x4a
	.zero		1
	.zero		1


	//----- nvinfo : EIATTR_EXIT_INSTR_OFFSETS
	.align		4
        /*0088*/ 	.byte	0x04, 0x1c
        /*008a*/ 	.short	(.L_103 - .L_102)


	//   ....[0]....
.L_102:
        /*008c*/ 	.word	0x00000070


	//   ....[1]....
        /*0090*/ 	.word	0x00001c40


	//----- nvinfo : EIATTR_CRS_STACK_SIZE
	.align		4
.L_103:
        /*0094*/ 	.byte	0x04, 0x1e
        /*0096*/ 	.short	(.L_105 - .L_104)
.L_104:
        /*0098*/ 	.word	0x00000000


	//----- nvinfo : EIATTR_CBANK_PARAM_SIZE
	.align		4
.L_105:
        /*009c*/ 	.byte	0x03, 0x19
        /*009e*/ 	.short	0x0030


	//----- nvinfo : EIATTR_PARAM_CBANK
	.align		4
        /*00a0*/ 	.byte	0x04, 0x0a
        /*00a2*/ 	.short	(.L_107 - .L_106)
	.align		4
.L_106:
        /*00a4*/ 	.word	index@(.nv.constant0._ZN8physgrad7adjoint27sph_density_backward_kernelEPKfP6float3PfPKS3_S2_fi)
        /*00a8*/ 	.short	0x0380
        /*00aa*/ 	.short	0x0030


	//----- nvinfo : EIATTR_SW_WAR
	.align		4
.L_107:
        /*00ac*/ 	.byte	0x04, 0x36
        /*00ae*/ 	.short	(.L_109 - .L_108)
.L_108:
        /*00b0*/ 	.word	0x00000008
.L_109:


//--------------------- .nv.info._ZN8physgrad7adjoint32calculate_energy_backward_kernelEfP6float3PfS2_PKS1_PKfS5_S7_i --------------------------
	.section	.nv.info._ZN8physgrad7adjoint32calculate_energy_backward_kernelEfP6float3PfS2_PKS1_PKfS5_S7_i,"",@"SHT_CUDA_INFO"
	.sectionflags	@""
	.align	4


	//----- nvinfo : EIATTR_CUDA_API_VERSION
	.align		4
        /*0000*/ 	.byte	0x04, 0x37
        /*0002*/ 	.short	(.L_111 - .L_110)
.L_110:
        /*0004*/ 	.word	0x00000082


	//----- nvinfo : EIATTR_KPARAM_INFO
	.align		4
.L_111:
        /*0008*/ 	.byte	0x04, 0x17
        /*000a*/ 	.short	(.L_113 - .L_112)
.L_112:
        /*000c*/ 	.word	0x00000000
        /*0010*/ 	.short	0x0008
        /*0012*/ 	.short	0x0040
        /*0014*/ 	.byte	0x00, 0xf0, 0x11, 0x00


	//----- nvinfo : EIATTR_KPARAM_INFO
	.align		4
.L_113:
        /*0018*/ 	.byte	0x04, 0x17
        /*001a*/ 	.short	(.L_115 - .L_114)
.L_114:
        /*001c*/ 	.word	0x00000000
        /*0020*/ 	.short	0x0007
        /*0022*/ 	.short	0x0038
        /*0024*/ 	.byte	0x00, 0xf5, 0x21, 0x00


	//----- nvinfo : EIATTR_KPARAM_INFO
	.align		4
.L_115:
        /*0028*/ 	.byte	0x04, 0x17
        /*002a*/ 	.short	(.L_117 - .L_116)
.L_116:
        /*002c*/ 	.word	0x00000000
        /*0030*/ 	.short	0x0006
        /*0032*/ 	.short	0x0030
        /*0034*/ 	.byte	0x00, 0xf5, 0x21, 0x00


	//----- nvinfo : EIATTR_KPARAM_INFO
	.align		4
.L_117:
        /*0038*/ 	.byte	0x04, 0x17
        /*003a*/ 	.short	(.L_119 - .L_118)
.L_118:
        /*003c*/ 	.word	0x00000000
        /*0040*/ 	.short	0x0005
        /*0042*/ 	.short	0x0028
        /*0044*/ 	.byte	0x00, 0xf5, 0x21, 0x00


	//----- nvinfo : EIATTR_KPARAM_INFO
	.align		4
.L_119:
        /*0048*/ 	.byte	0x04, 0x17
        /*004a*/ 	.short	(.L_121 - .L_120)
.L_120:
        /*004c*/ 	.word	0x00000000
        /*0050*/ 	.short	0x0004
        /*0052*/ 	.short	0x0020
        /*0054*/ 	.byte	0x00, 0xf5, 0x21, 0x00


	//----- nvinfo : EIATTR_KPARAM_INFO
	.align		4
.L_121:
        /*0058*/ 	.byte	0x04, 0x17
        /*005a*/ 	.short	(.L_123 - .L_122)
.L_122:
        /*005c*/ 	.word	0x00000000
        /*0060*/ 	.short	0x0003
        /*0062*/ 	.short	0x0018
        /*0064*/ 	.byte	0x00, 0xf5, 0x21, 0x00


	//----- nvinfo : EIATTR_KPARAM_INFO
	.align		4
.L_123:
        /*0068*/ 	.byte	0x04, 0x17
        /*006a*/ 	.short	(.L_125 - .L_124)
.L_124:
        /*006c*/ 	.word	0x00000000
        /*0070*/ 	.short	0x0002
        /*0072*/ 	.short	0x0010
        /*0074*/ 	.byte	0x00, 0xf5, 0x21, 0x00


	//----- nvinfo : EIATTR_KPARAM_INFO
	.align		4
.L_125:
        /*0078*/ 	.byte	0x04, 0x17
        /*007a*/ 	.short	(.L_127 - .L_126)
.L_126:
        /*007c*/ 	.word	0x00000000
        /*0080*/ 	.short	0x0001
        /*0082*/ 	.short	0x0008
        /*0084*/ 	.byte	0x00, 0xf5, 0x21, 0x00


	//----- nvinfo : EIATTR_KPARAM_INFO
	.align		4
.L_127:
        /*0088*/ 	.byte	0x04, 0x17
        /*008a*/ 	.short	(.L_129 - .L_128)
.L_128:
        /*008c*/ 	.word	0x00000000
        /*0090*/ 	.short	0x0000
        /*0092*/ 	.short	0x0000
        /*0094*/ 	.byte	0x00, 0xf0, 0x11, 0x00


	//----- nvinfo : EIATTR_SPARSE_MMA_MASK
	.align		4
.L_129:
        /*0098*/ 	.byte	0x03, 0x50
        /*009a*/ 	.short	0x0000


	//----- nvinfo : EIATTR_MAXREG_COUNT
	.align		4
        /*009c*/ 	.byte	0x03, 0x1b
        /*009e*/ 	.short	0x00ff


	//----- nvinfo : EIATTR_MERCURY_ISA_VERSION
	.align		4
        /*00a0*/ 	.byte	0x03, 0x5f
        /*00a2*/ 	.short	0x0101


	//----- nvinfo : EIATTR_VRC_CTA_INIT_COUNT
	.align		4
        /*00a4*/ 	.byte	0x02, 0x4a
	.zero		1
	.zero		1


	//----- nvinfo : EIATTR_EXIT_INSTR_OFFSETS
	.align		4
        /*00a8*/ 	.byte	0x04, 0x1c
        /*00aa*/ 	.short	(.L_131 - .L_130)


	//   ....[0]....
.L_130:
        /*00ac*/ 	.word	0x00000070


	//   ....[1]....
        /*00b0*/ 	.word	0x00003900


	//----- nvinfo : EIATTR_CRS_STACK_SIZE
	.align		4
.L_131:
        /*00b4*/ 	.byte	0x04, 0x1e
        /*00b6*/ 	.short	(.L_133 - .L_132)
.L_132:
        /*00b8*/ 	.word	0x00000000


	//----- nvinfo : EIATTR_CBANK_PARAM_SIZE
	.align		4
.L_133:
        /*00bc*/ 	.byte	0x03, 0x19
        /*00be*/ 	.short	0x0044


	//----- nvinfo : EIATTR_PARAM_CBANK
	.align		4
        /*00c0*/ 	.byte	0x04, 0x0a
        /*00c2*/ 	.short	(.L_135 - .L_134)
	.align		4
.L_134:
        /*00c4*/ 	.word	index@(.nv.constant0._ZN8physgrad7adjoint32calculate_energy_backward_kernelEfP6float3PfS2_PKS1_PKfS5_S7_i)
        /*00c8*/ 	.short	0x0380
        /*00ca*/ 	.short	0x0044


	//----- nvinfo : EIATTR_SW_WAR
	.align		4
.L_135:
        /*00cc*/ 	.byte	0x04, 0x36
        /*00ce*/ 	.short	(.L_137 - .L_136)
.L_136:
        /*00d0*/ 	.word	0x00000008
.L_137:


//--------------------- .nv.info._ZN8physgrad7adjoint31classical_force_backward_kernelEPK6float3PS1_PfS3_PKfi --------------------------
	.section	.nv.info._ZN8physgrad7adjoint31classical_force_backward_kernelEPK6float3PS1_PfS3_PKfi,"",@"SHT_CUDA_INFO"
	.sectionflags	@""
	.align	4


	//----- nvinfo : EIATTR_CUDA_API_VERSION
	.align		4
        /*0000*/ 	.byte	0x04, 0x37
        /*0002*/ 	.short	(.L_139 - .L_138)
.L_138:
        /*0004*/ 	.word	0x00000082


	//----- nvinfo : EIATTR_KPARAM_INFO
	.align		4
.L_139:
        /*0008*/ 	.byte	0x04, 0x17
        /*000a*/ 	.short	(.L_141 - .L_140)
.L_140:
        /*000c*/ 	.word	0x00000000
        /*0010*/ 	.short	0x0005
        /*0012*/ 	.short	0x0028
        /*0014*/ 	.byte	0x00, 0xf0, 0x11, 0x00


	//----- nvinfo : EIATTR_KPARAM_INFO
	.align		4
.L_141:
        /*0018*/ 	.byte	0x04, 0x17
        /*001a*/ 	.short	(.L_143 - .L_142)
.L_142:
        /*001c*/ 	.word	0x00000000
        /*0020*/ 	.short	0x0004
        /*0022*/ 	.short	0x0020
        /*0024*/ 	.byte	0x00, 0xf5, 0x21, 0x00


	//----- nvinfo : EIATTR_KPARAM_INFO
	.align		4
.L_143:
        /*0028*/ 	.byte	0x04, 0x17
        /*002a*/ 	.short	(.L_145 - .L_144)
.L_144:
        /*002c*/ 	.word	0x00000000
        /*0030*/ 	.short	0x0003
        /*0032*/ 	.short	0x0018
        /*0034*/ 	.byte	0x00, 0xf5, 0x21, 0x00


	//----- nvinfo : EIATTR_KPARAM_INFO
	.align		4
.L_145:
        /*0038*/ 	.byte	0x04, 0x17
        /*003a*/ 	.short	(.L_147 - .L_146)
.L_146:
        /*003c*/ 	.word	0x00000000
        /*0040*/ 	.short	0x0002
        /*0042*/ 	.short	0x0010
        /*0044*/ 	.byte	0x00, 0xf5, 0x21, 0x00


	//----- nvinfo : EIATTR_KPARAM_INFO
	.align		4
.L_147:
        /*0048*/ 	.byte	0x04, 0x17
        /*004a*/ 	.short	(.L_149 - .L_148)
.L_148:
        /*004c*/ 	.word	0x00000000
        /*0050*/ 	.short	0x0001
        /*0052*/ 	.short	0x0008
        /*0054*/ 	.byte	0x00, 0xf5, 0x21, 0x00


	//----- nvinfo : EIATTR_KPARAM_INFO
	.align		4
.L_149:
        /*0058*/ 	.byte	0x04, 0x17
        /*005a*/ 	.short	(.L_151 - .L_150)
.L_150:
        /*005c*/ 	.word	0x00000000
        /*0060*/ 	.short	0x0000
        /*0062*/ 	.short	0x0000
        /*0064*/ 	.byte	0x00, 0xf5, 0x21, 0x00


	//----- nvinfo : EIATTR_SPARSE_MMA_MASK
	.align		4
.L_151:
        /*0068*/ 	.byte	0x03, 0x50
        /*006a*/ 	.short	0x0000


	//----- nvinfo : EIATTR_MAXREG_COUNT
	.align		4
        /*006c*/ 	.byte	0x03, 0x1b
        /*006e*/ 	.short	0x00ff


	//----- nvinfo : EIATTR_MERCURY_ISA_VERSION
	.align		4
        /*0070*/ 	.byte	0x03, 0x5f
        /*0072*/ 	.short	0x0101


	//----- nvinfo : EIATTR_VRC_CTA_INIT_COUNT
	.align		4
        /*0074*/ 	.byte	0x02, 0x4a
	.zero		1
	.zero		1


	//----- nvinfo : EIATTR_EXIT_INSTR_OFFSETS
	.align		4
        /*0078*/ 	.byte	0x04, 0x1c
        /*007a*/ 	.short	(.L_153 - .L_152)


	//   ....[0]....
.L_152:
        /*007c*/ 	.word	0x00000080


	//   ....[1]....
        /*0080*/ 	.word	0x00004110


	//----- nvinfo : EIATTR_CRS_STACK_SIZE
	.align		4
.L_153:
        /*0084*/ 	.byte	0x04, 0x1e
        /*0086*/ 	.short	(.L_155 - .L_154)
.L_154:
        /*0088*/ 	.word	0x00000000


	//----- nvinfo : EIATTR_CBANK_PARAM_SIZE
	.align		4
.L_155:
        /*008c*/ 	.byte	0x03, 0x19
        /*008e*/ 	.short	0x002c


	//----- nvinfo : EIATTR_PARAM_CBANK
	.align		4
        /*0090*/ 	.byte	0x04, 0x0a
        /*0092*/ 	.short	(.L_157 - .L_156)
	.align		4
.L_156:
        /*0094*/ 	.word	index@(.nv.constant0._ZN8physgrad7adjoint31classical_force_backward_kernelEPK6float3PS1_PfS3_PKfi)
        /*0098*/ 	.short	0x0380
        /*009a*/ 	.short	0x002c


	//----- nvinfo : EIATTR_SW_WAR
	.align		4
.L_157:
        /*009c*/ 	.byte	0x04, 0x36
        /*009e*/ 	.short	(.L_159 - .L_158)
.L_158:
        /*00a0*/ 	.word	0x00000008
.L_159:


//--------------------- .nv.info._ZN8physgrad7adjoint34verlet_integration_backward_kernelEPK6float3S3_PS1_S4_S4_PfS3_S3_PKffi --------------------------
	.section	.nv.info._ZN8physgrad7adjoint34verlet_integration_backward_kernelEPK6float3S3_PS1_S4_S4_PfS3_S3_PKffi,"",@"SHT_CUDA_INFO"
	.sectionflags	@""
	.align	4


	//----- nvinfo : EIATTR_CUDA_API_VERSION
	.align		4
        /*0000*/ 	.byte	0x04, 0x37
        /*0002*/ 	.short	(.L_161 - .L_160)
.L_160:
        /*0004*/ 	.word	0x00000082


	//----- nvinfo : EIATTR_KPARAM_INFO
	.align		4
.L_161:
        /*0008*/ 	.byte	0x04, 0x17
        /*000a*/ 	.short	(.L_163 - .L_162)
.L_162:
        /*000c*/ 	.word	0x00000000
        /*0010*/ 	.short	0x000a
        /*0012*/ 	.short	0x004c
        /*0014*/ 	.byte	0x00, 0xf0, 0x11, 0x00


	//----- nvinfo : EIATTR_KPARAM_INFO
	.align		4
.L_163:
        /*0018*/ 	.byte	0x04, 0x17
        /*001a*/ 	.short	(.L_165 - .L_164)
.L_164:
        /*001c*/ 	.word	0x00000000
        /*0020*/ 	.short	0x0009
        /*0022*/ 	.short	0x0048
        /*0024*/ 	.byte	0x00, 0xf0, 0x11, 0x00


	//----- nvinfo : EIATTR_KPARAM_INFO
	.align		4
.L_165:
        /*0028*/ 	.byte	0x04, 0x17
        /*002a*/ 	.short	(.L_167 - .L_166)
.L_166:
        /*002c*/ 	.word	0x00000000
        /*0030*/ 	.short	0x0008
        /*0032*/ 	.short	0x0040
        /*0034*/ 	.byte	0x00, 0xf5, 0x21, 0x00


	//----- nvinfo : EIATTR_KPARAM_INFO
	.align		4
.L_167:
        /*0038*/ 	.byte	0x04, 0x17
        /*003a*/ 	.short	(.L_169 - .L_168)
.L_168:
        /*003c*/ 	.word	0x00000000
        /*0040*/ 	.short	0x0007
        /*0042*/ 	.short	0x0038
        /*0044*/ 	.byte	0x00, 0xf5, 0x21, 0x00


	//----- nvinfo : EIATTR_KPARAM_INFO
	.align		4
.L_169:
        /*0048*/ 	.byte	0x04, 0x17
        /*004a*/ 	.short	(.L_171 - .L_170)
.L_170:
        /*004c*/ 	.word	0x00000000
        /*0050*/ 	.short	0x0006
        /*0052*/ 	.short	0x0030
        /*0054*/ 	.byte	0x00, 0xf5, 0x21, 0x00


	//----- nvinfo : EIATTR_KPARAM_INFO
	.align		4
.L_171:
        /*0058*/ 	.byte	0x04, 0x17
        /*005a*/ 	.short	(.L_173 - .L_172)
.L_172:
        /*005c*/ 	.word	0x00000000
        /*0060*/ 	.short	0x0005
        /*0062*/ 	.short	0x0028
        /*0064*/ 	.byte	0x00, 0xf5, 0x21, 0x00


	//----- nvinfo : EIATTR_KPARAM_INFO
	.align		4
.L_173:
        /*0068*/ 	.byte	0x04, 0x17
        /*006a*/ 	.short	(.L_175 - .L_174)
.L_174:
        /*006c*/ 	.word	0x00000000
        /*0070*/ 	.short	0x0004
        /*0072*/ 	.short	0x0020
        /*0074*/ 	.byte	0x00, 0xf5, 0x21, 0x00


	//----- nvinfo : EIATTR_KPARAM_INFO
	.align		4
.L_175:
        /*0078*/ 	.byte	0x04, 0x17
        /*007a*/ 	.short	(.L_177 - .L_176)
.L_176:
        /*007c*/ 	.word	0x00000000
        /*0080*/ 	.short	0x0003
        /*0082*/ 	.short	0x0018
        /*0084*/ 	.byte	0x00, 0xf5, 0x21, 0x00


	//----- nvinfo : EIATTR_KPARAM_INFO
	.align		4
.L_177:
        /*0088*/ 	.byte	0x04, 0x17
        /*008a*/ 	.short	(.L_179 - .L_178)
.L_178:
        /*008c*/ 	.word	0x00000000
        /*0090*/ 	.short	0x0002
        /*0092*/ 	.short	0x0010
        /*0094*/ 	.byte	0x00, 0xf5, 0x21, 0x00


	//----- nvinfo : EIATTR_KPARAM_INFO
	.align		4
.L_179:
        /*0098*/ 	.byte	0x04, 0x17
        /*009a*/ 	.short	(.L_181 - .L_180)
.L_180:
        /*009c*/ 	.word	0x00000000
        /*00a0*/ 	.short	0x0001
        /*00a2*/ 	.short	0x0008
        /*00a4*/ 	.byte	0x00, 0xf5, 0x21, 0x00


	//----- nvinfo : EIATTR_KPARAM_INFO
	.align		4
.L_181:
        /*00a8*/ 	.byte	0x04, 0x17
        /*00aa*/ 	.short	(.L_183 - .L_182)
.L_182:
        /*00ac*/ 	.word	0x00000000
        /*00b0*/ 	.short	0x0000
        /*00b2*/ 	.short	0x0000
        /*00b4*/ 	.byte	0x00, 0xf5, 0x21, 0x00


	//----- nvinfo : EIATTR_SPARSE_MMA_MASK
	.align		4
.L_183:
        /*00b8*/ 	.byte	0x03, 0x50
        /*00ba*/ 	.short	0x0000


	//----- nvinfo : EIATTR_MAXREG_COUNT
	.align		4
        /*00bc*/ 	.byte	0x03, 0x1b
        /*00be*/ 	.short	0x00ff


	//----- nvinfo : EIATTR_MERCURY_ISA_VERSION
	.align		4
        /*00c0*/ 	.byte	0x03, 0x5f
        /*00c2*/ 	.short	0x0101


	//----- nvinfo : EIATTR_VRC_CTA_INIT_COUNT
	.align		4
        /*00c4*/ 	.byte	0x02, 0x4a
	.zero		1
	.zero		1


	//----- nvinfo : EIATTR_EXIT_INSTR_OFFSETS
	.align		4
        /*00c8*/ 	.byte	0x04, 0x1c
        /*00ca*/ 	.short	(.L_185 - .L_184)


	//   ....[0]....
.L_184:
        /*00cc*/ 	.word	0x00000070


	//   ....[1]....
        /*00d0*/ 	.word	0x000005e0


	//----- nvinfo : EIATTR_CRS_STACK_SIZE
	.align		4
.L_185:
        /*00d4*/ 	.byte	0x04, 0x1e
        /*00d6*/ 	.short	(.L_187 - .L_186)
.L_186:
        /*00d8*/ 	.word	0x00000000


	//----- nvinfo : EIATTR_CBANK_PARAM_SIZE
	.align		4
.L_187:
        /*00dc*/ 	.byte	0x03, 0x19
        /*00de*/ 	.short	0x0050


	//----- nvinfo : EIATTR_PARAM_CBANK
	.align		4
        /*00e0*/ 	.byte	0x04, 0x0a
        /*00e2*/ 	.short	(.L_189 - .L_188)
	.align		4
.L_188:
        /*00e4*/ 	.word	index@(.nv.constant0._ZN8physgrad7adjoint34verlet_integration_backward_kernelEPK6float3S3_PS1_S4_S4_PfS3_S3_PKffi)
        /*00e8*/ 	.short	0x0380
        /*00ea*/ 	.short	0x0050


	//----- nvinfo : EIATTR_SW_WAR
	.align		4
.L_189:
        /*00ec*/ 	.byte	0x04, 0x36
        /*00ee*/ 	.short	(.L_191 - .L_190)
.L_190:
        /*00f0*/ 	.word	0x00000008
.L_191:


//--------------------- .nv.info._ZN3cub18CUB_300001_SM_10006detail11EmptyKernelIvEEvv --------------------------
	.section	.nv.info._ZN3cub18CUB_300001_SM_10006detail11EmptyKernelIvEEvv,"",@"SHT_CUDA_INFO"
	.sectionflags	@""
	.align	4


	//----- nvinfo : EIATTR_CUDA_API_VERSION
	.align		4
        /*0000*/ 	.byte	0x04, 0x37
        /*0002*/ 	.short	(.L_193 - .L_192)
.L_192:
        /*0004*/ 	.word	0x00000082


	//----- nvinfo : EIATTR_SPARSE_MMA_MASK
	.align		4
.L_193:
        /*0008*/ 	.byte	0x03, 0x50
        /*000a*/ 	.short	0x0000


	//----- nvinfo : EIATTR_MAXREG_COUNT
	.align		4
        /*000c*/ 	.byte	0x03, 0x1b
        /*000e*/ 	.short	0x00ff


	//----- nvinfo : EIATTR_MERCURY_ISA_VERSION
	.align		4
        /*0010*/ 	.byte	0x03, 0x5f
        /*0012*/ 	.short	0x0101


	//----- nvinfo : EIATTR_VRC_CTA_INIT_COUNT
	.align		4
        /*0014*/ 	.byte	0x02, 0x4a
	.zero		1
	.zero		1


	//----- nvinfo : EIATTR_EXIT_INSTR_OFFSETS
	.align		4
        /*0018*/ 	.byte	0x04, 0x1c
        /*001a*/ 	.short	(.L_195 - .L_194)


	//   ....[0]....
.L_194:
        /*001c*/ 	.word	0x00000010


	//----- nvinfo : EIATTR_SW_WAR
	.align		4
.L_195:
        /*0020*/ 	.byte	0x04, 0x36
        /*0022*/ 	.short	(.L_197 - .L_196)
.L_196:
        /*0024*/ 	.word	0x00000008
.L_197:


//--------------------- .nv.callgraph             --------------------------
	.section	.nv.callgraph,"",@"SHT_CUDA_CALLGRAPH"
	.align	4
	.sectionentsize	8
	.align		4
        /*0000*/ 	.word	0x00000000
	.align		4
        /*0004*/ 	.word	0xffffffff
	.align		4
        /*0008*/ 	.word	0x00000000
	.align		4
        /*000c*/ 	.word	0xfffffffe
	.align		4
        /*0010*/ 	.word	0x00000000
	.align		4
        /*0014*/ 	.word	0xfffffffd
	.align		4
        /*0018*/ 	.word	0x00000000
	.align		4
        /*001c*/ 	.word	0xfffffffc


//--------------------- .nv.constant4             --------------------------
	.section	.nv.constant4,"a",@progbits
	.align	8
	.align		8
.nv.constant4:
        /*0000*/ 	.dword	_ZN34_INTERNAL_fdd82781_4_k_cu_89aa1db74cuda3std3__45__cpo5beginE
	.align		8
        /*0008*/ 	.dword	_ZN34_INTERNAL_fdd82781_4_k_cu_89aa1db74cuda3std3__45__cpo3endE
	.align		8
        /*0010*/ 	.dword	_ZN34_INTERNAL_fdd82781_4_k_cu_89aa1db74cuda3std3__45__cpo6cbeginE
	.align		8
        /*0018*/ 	.dword	_ZN34_INTERNAL_fdd82781_4_k_cu_89aa1db74cuda3std3__45__cpo4cendE
	.align		8
        /*0020*/ 	.dword	_ZN34_INTERNAL_fdd82781_4_k_cu_89aa1db74cuda3std3__45__cpo6rbeginE
	.align		8
        /*0028*/ 	.dword	_ZN34_INTERNAL_fdd82781_4_k_cu_89aa1db74cuda3std3__45__cpo4rendE
	.align		8
        /*0030*/ 	.dword	_ZN34_INTERNAL_fdd82781_4_k_cu_89aa1db74cuda3std3__45__cpo7crbeginE
	.align		8
        /*0038*/ 	.dword	_ZN34_INTERNAL_fdd82781_4_k_cu_89aa1db74cuda3std3__45__cpo5crendE
	.align		8
        /*0040*/ 	.dword	_ZN34_INTERNAL_fdd82781_4_k_cu_89aa1db74cuda3std3__436_GLOBAL__N__fdd82781_4_k_cu_89aa1db76ignoreE
	.align		8
        /*0048*/ 	.dword	_ZN34_INTERNAL_fdd82781_4_k_cu_89aa1db74cuda3std3__419piecewise_constructE
	.align		8
        /*0050*/ 	.dword	_ZN34_INTERNAL_fdd82781_4_k_cu_89aa1db74cuda3std3__48in_placeE
	.align		8
        /*0058*/ 	.dword	_ZN34_INTERNAL_fdd82781_4_k_cu_89aa1db74cuda3std3__420unreachable_sentinelE
	.align		8
        /*0060*/ 	.dword	_ZN34_INTERNAL_fdd82781_4_k_cu_89aa1db74cuda3std3__47nulloptE
	.align		8
        /*0068*/ 	.dword	_ZN34_INTERNAL_fdd82781_4_k_cu_89aa1db74cuda3std3__48unexpectE
	.align		8
        /*0070*/ 	.dword	_ZN34_INTERNAL_fdd82781_4_k_cu_89aa1db74cuda3std6ranges3__45__cpo4swapE
	.align		8
        /*0078*/ 	.dword	_ZN34_INTERNAL_fdd82781_4_k_cu_89aa1db74cuda3std6ranges3__45__cpo9iter_moveE
	.align		8
        /*0080*/ 	.dword	_ZN34_INTERNAL_fdd82781_4_k_cu_89aa1db74cuda3std6ranges3__45__cpo5beginE
	.align		8
        /*0088*/ 	.dword	_ZN34_INTERNAL_fdd82781_4_k_cu_89aa1db74cuda3std6ranges3__45__cpo3endE
	.align		8
        /*0090*/ 	.dword	_ZN34_INTERNAL_fdd82781_4_k_cu_89aa1db74cuda3std6ranges3__45__cpo6cbeginE
	.align		8
        /*0098*/ 	.dword	_ZN34_INTERNAL_fdd82781_4_k_cu_89aa1db74cuda3std6ranges3__45__cpo4cendE
	.align		8
        /*00a0*/ 	.dword	_ZN34_INTERNAL_fdd82781_4_k_cu_89aa1db74cuda3std6ranges3__45__cpo7advanceE
	.align		8
        /*00a8*/ 	.dword	_ZN34_INTERNAL_fdd82781_4_k_cu_89aa1db74cuda3std6ranges3__45__cpo9iter_swapE
	.align		8
        /*00b0*/ 	.dword	_ZN34_INTERNAL_fdd82781_4_k_cu_89aa1db74cuda3std6ranges3__45__cpo4nextE
	.align		8
        /*00b8*/ 	.dword	_ZN34_INTERNAL_fdd82781_4_k_cu_89aa1db74cuda3std6ranges3__45__cpo4prevE
	.align		8
        /*00c0*/ 	.dword	_ZN34_INTERNAL_fdd82781_4_k_cu_89aa1db74cuda3std6ranges3__45__cpo4dataE
	.align		8
        /*00c8*/ 	.dword	_ZN34_INTERNAL_fdd82781_4_k_cu_89aa1db74cuda3std6ranges3__45__cpo5cdataE
	.align		8
        /*00d0*/ 	.dword	_ZN34_INTERNAL_fdd82781_4_k_cu_89aa1db74cuda3std6ranges3__45__cpo4sizeE
	.align		8
        /*00d8*/ 	.dword	_ZN34_INTERNAL_fdd82781_4_k_cu_89aa1db74cuda3std6ranges3__45__cpo5ssizeE
	.align		8
        /*00e0*/ 	.dword	_ZN34_INTERNAL_fdd82781_4_k_cu_89aa1db74cuda3std6ranges3__45__cpo8distanceE
	.align		8
        /*00e8*/ 	.dword	_ZN34_INTERNAL_fdd82781_4_k_cu_89aa1db76thrust24THRUST_300001_SM_1000_NS6system6detail10sequential3seqE
	.align		8
        /*00f0*/ 	.dword	_ZN34_INTERNAL_fdd82781_4_k_cu_89aa1db76thrust24THRUST_300001_SM_1000_NS12placeholders2_1E
	.align		8
        /*00f8*/ 	.dword	_ZN34_INTERNAL_fdd82781_4_k_cu_89aa1db76thrust24THRUST_300001_SM_1000_NS12placeholders2_2E
	.align		8
        /*0100*/ 	.dword	_ZN34_INTERNAL_fdd82781_4_k_cu_89aa1db76thrust24THRUST_300001_SM_1000_NS12placeholders2_3E
	.align		8
        /*0108*/ 	.dword	_ZN34_INTERNAL_fdd82781_4_k_cu_89aa1db76thrust24THRUST_300001_SM_1000_NS12placeholders2_4E
	.align		8
        /*0110*/ 	.dword	_ZN34_INTERNAL_fdd82781_4_k_cu_89aa1db76thrust24THRUST_300001_SM_1000_NS12placeholders2_5E
	.align		8
        /*0118*/ 	.dword	_ZN34_INTERNAL_fdd82781_4_k_cu_89aa1db76thrust24THRUST_300001_SM_1000_NS12placeholders2_6E
	.align		8
        /*0120*/ 	.dword	_ZN34_INTERNAL_fdd82781_4_k_cu_89aa1db76thrust24THRUST_300001_SM_1000_NS12placeholders2_7E
	.align		8
        /*0128*/ 	.dword	_ZN34_INTERNAL_fdd82781_4_k_cu_89aa1db76thrust24THRUST_300001_SM_1000_NS12placeholders2_8E
	.align		8
        /*0130*/ 	.dword	_ZN34_INTERNAL_fdd82781_4_k_cu_89aa1db76thrust24THRUST_300001_SM_1000_NS12placeholders2_9E
	.align		8
        /*0138*/ 	.dword	_ZN34_INTERNAL_fdd82781_4_k_cu_89aa1db76thrust24THRUST_300001_SM_1000_NS12placeholders3_10E


//--------------------- .text._ZN8physgrad7adjoint27sph_density_backward_kernelEPKfP6float3PfPKS3_S2_fi --------------------------
	.section	.text._ZN8physgrad7adjoint27sph_density_backward_kernelEPKfP6float3PfPKS3_S2_fi,"ax",@progbits
	.align	128
        .global         _ZN8physgrad7adjoint27sph_density_backward_kernelEPKfP6float3PfPKS3_S2_fi
        .type           _ZN8physgrad7adjoint27sph_density_backward_kernelEPKfP6float3PfPKS3_S2_fi,@function
        .size           _ZN8physgrad7adjoint27sph_density_backward_kernelEPKfP6float3PfPKS3_S2_fi,(.L_x_336 - _ZN8physgrad7adjoint27sph_density_backward_kernelEPKfP6float3PfPKS3_S2_fi)
        .other          _ZN8physgrad7adjoint27sph_density_backward_kernelEPKfP6float3PfPKS3_S2_fi,@"STO_CUDA_ENTRY STV_DEFAULT"
_ZN8physgrad7adjoint27sph_density_backward_kernelEPKfP6float3PfPKS3_S2_fi:
.text._ZN8physgrad7adjoint27sph_density_backward_kernelEPKfP6float3PfPKS3_S2_fi:
[----:B------:R-:W-:Y:S01]  /*0000*/  LDC R1, c[0x0][0x37c] ;  /* 0x0000df00ff017b82 */ /* 0x000fe20000000800 */
[----:B------:R-:W0:Y:S07]  /*0010*/  S2R R3, SR_TID.X ;  /* 0x0000000000037919 */ /* 0x000e2e0000002100 */
[----:B------:R-:W0:Y:S01]  /*0020*/  S2UR UR4, SR_CTAID.X ;  /* 0x00000000000479c3 */ /* 0x000e220000002500 */
[----:B------:R-:W1:Y:S07]  /*0030*/  LDCU UR20, c[0x0][0x3ac] ;  /* 0x00007580ff1477ac */ /* 0x000e6e0008000800 */
[----:B------:R-:W0:Y:S02]  /*0040*/  LDC R2, c[0x0][0x360] ;  /* 0x0000d800ff027b82 */ /* 0x000e240000000800 */
[----:B0-----:R-:W-:-:S05]  /*0050*/  IMAD R2, R2, UR4, R3 ;  /* 0x0000000402027c24 */ /* 0x001fca000f8e0203 */
[----:B-1----:R-:W-:-:S13]  /*0060*/  ISETP.GE.AND P0, PT, R2, UR20, PT ;  /* 0x0000001402007c0c */ /* 0x002fda000bf06270 */
[----:B------:R-:W-:Y:S05]  /*0070*/  @P0 EXIT ;  /* 0x000000000000094d */ /* 0x000fea0003800000 */
[----:B------:R-:W-:Y:S01]  /*0080*/  UISETP.GE.AND UP0, UPT, UR20, 0x1, UPT ;  /* 0x000000011400788c */ /* 0x000fe2000bf06270 */
[----:B------:R-:W-:Y:S01]  /*0090*/  HFMA2 R8, -RZ, RZ, 0, 0 ;  /* 0x00000000ff087431 */ /* 0x000fe200000001ff */
[----:B------:R-:W-:Y:S01]  /*00a0*/  CS2R R6, SRZ ;  /* 0x0000000000067805 */ /* 0x000fe2000001ff00 */
[----:B------:R-:W0:Y:S06]  /*00b0*/  LDCU.64 UR18, c[0x0][0x358] ;  /* 0x00006b00ff1277ac */ /* 0x000e2c0008000a00 */
[----:B------:R-:W-:Y:S05]  /*00c0*/  BRA.U !UP0, `(.L_x_0) ;  /* 0x0000001908c87547 */ /* 0x000fea000b800000 */
[----:B------:R-:W1:Y:S08]  /*00d0*/  LDC.64 R10, c[0x0][0x398] ;  /* 0x0000e600ff0a7b82 */ /* 0x000e700000000a00 */
[----:B------:R-:W2:Y:S08]  /*00e0*/  LDC.64 R30, c[0x0][0x380] ;  /* 0x0000e000ff1e7b82 */ /* 0x000eb00000000a00 */
[----:B------:R-:W3:Y:S01]  /*00f0*/  LDC R9, c[0x0][0x3a8] ;  /* 0x0000ea00ff097b82 */ /* 0x000ee20000000800 */
[----:B-1----:R-:W-:-:S05]  /*0100*/  IMAD.WIDE R10, R2, 0xc, R10 ;  /* 0x0000000c020a7825 */ /* 0x002fca00078e020a */
[----:B0-----:R0:W5:Y:S04]  /*0110*/  LDG.E.CONSTANT R3, desc[UR18][R10.64] ;  /* 0x000000120a037981 */ /* 0x001168000c1e9900 */
[----:B------:R0:W5:Y:S04]  /*0120*/  LDG.E.CONSTANT R4, desc[UR18][R10.64+0x4] ;  /* 0x000004120a047981 */ /* 0x000168000c1e9900 */
[----:B------:R0:W5:Y:S01]  /*0130*/  LDG.E.CONSTANT R5, desc[UR18][R10.64+0x8] ;  /* 0x000008120a057981 */ /* 0x000162000c1e9900 */
[----:B------:R-:W-:Y:S01]  /*0140*/  UISETP.NE.AND UP0, UPT, UR20, 0x1, UPT ;  /* 0x000000011400788c */ /* 0x000fe2000bf05270 */
[----:B------:R-:W-:-:S02]  /*0150*/  CS2R R6, SRZ ;  /* 0x0000000000067805 */ /* 0x000fc4000001ff00 */
[----:B------:R-:W-:Y:S01]  /*0160*/  MOV R8, RZ ;  /* 0x000000ff00087202 */ /* 0x000fe20000000f00 */
[----:B--2---:R-:W-:-:S04]  /*0170*/  IMAD.WIDE R30, R2, 0x4, R30 ;  /* 0x00000004021e7825 */ /* 0x004fc800078e021e */
[----:B---3--:R-:W-:Y:S01]  /*0180*/  FMUL R9, R9, R9 ;  /* 0x0000000909097220 */ /* 0x008fe20000400000 */
[----:B------:R-:W-:Y:S01]  /*0190*/  UMOV UR4, URZ ;  /* 0x000000ff00047c82 */ /* 0x000fe20008000000 */
[----:B------:R-:W-:Y:S01]  /*01a0*/  UMOV UR5, URZ ;  /* 0x000000ff00057c82 */ /* 0x000fe20008000000 */
[----:B0-----:R-:W-:Y:S05]  /*01b0*/  BRA.U !UP0, `(.L_x_1) ;  /* 0x0000001108447547 */ /* 0x001fea000b800000 */
[----:B------:R-:W0:Y:S01]  /*01c0*/  LDCU.128 UR12, c[0x0][0x390] ;  /* 0x00007200ff0c77ac */ /* 0x000e220008000c00 */
[----:B------:R-:W-:Y:S01]  /*01d0*/  MOV R6, RZ ;  /* 0x000000ff00067202 */ /* 0x000fe20000000f00 */
[----:B------:R-:W1:Y:S01]  /*01e0*/  LDCU.64 UR16, c[0x0][0x3a0] ;  /* 0x00007400ff1077ac */ /* 0x000e620008000a00 */
[----:B------:R-:W-:-:S04]  /*01f0*/  ULOP3.LUT UR4, UR20, 0x7ffffffe, URZ, 0xc0, !UPT ;  /* 0x7ffffffe14047892 */ /* 0x000fc8000f8ec0ff */
[----:B------:R-:W-:Y:S02]  /*0200*/  UIADD3 UR11, UPT, UPT, -UR4, URZ, URZ ;  /* 0x000000ff040b7290 */ /* 0x000fe4000fffe1ff */
[----:B0-----:R-:W-:Y:S02]  /*0210*/  UIADD3 UR9, UP0, UPT, UR14, 0xc, URZ ;  /* 0x0000000c0e097890 */ /* 0x001fe4000ff1e0ff */
[----:B------:R-:W-:Y:S02]  /*0220*/  UIADD3 UR7, UP1, UPT, UR12, 0x4, URZ ;  /* 0x000000040c077890 */ /* 0x000fe4000ff3e0ff */
[----:B------:R-:W-:Y:S02]  /*0230*/  UIADD3.X UR10, UPT, UPT, URZ, UR15, URZ, UP0, !UPT ;  /* 0x0000000fff0a7290 */ /* 0x000fe400087fe4ff */
[----:B-1----:R-:W-:Y:S01]  /*0240*/  UIADD3 UR5, UP0, UPT, UR16, 0x4, URZ ;  /* 0x0000000410057890 */ /* 0x002fe2000ff1e0ff */
[----:B------:R-:W-:Y:S01]  /*0250*/  MOV R18, UR9 ;  /* 0x0000000900127c02 */ /* 0x000fe20008000f00 */
[----:B------:R-:W-:Y:S01]  /*0260*/  UIADD3.X UR8, UPT, UPT, URZ, UR13, URZ, UP1, !UPT ;  /* 0x0000000dff087290 */ /* 0x000fe20008ffe4ff */
[----:B------:R-:W-:Y:S01]  /*0270*/  MOV R16, UR7 ;  /* 0x0000000700107c02 */ /* 0x000fe20008000f00 */
[----:B------:R-:W-:Y:S01]  /*0280*/  UIADD3.X UR6, UPT, UPT, URZ, UR17, URZ, UP0, !UPT ;  /* 0x00000011ff067290 */ /* 0x000fe200087fe4ff */
[----:B------:R-:W-:Y:S01]  /*0290*/  MOV R19, UR10 ;  /* 0x0000000a00137c02 */ /* 0x000fe20008000f00 */
[----:B------:R-:W0:Y:S01]  /*02a0*/  LDCU UR12, c[0x0][0x3a8] ;  /* 0x00007500ff0c77ac */ /* 0x000e220008000800 */
[----:B------:R-:W-:-:S02]  /*02b0*/  MOV R14, UR5 ;  /* 0x00000005000e7c02 */ /* 0x000fc40008000f00 */
[----:B------:R-:W-:Y:S02]  /*02c0*/  MOV R17, UR8 ;  /* 0x0000000800117c02 */ /* 0x000fe40008000f00 */
[----:B------:R-:W-:-:S07]  /*02d0*/  MOV R15, UR6 ;  /* 0x00000006000f7c02 */ /* 0x000fce0008000f00 */
.L_x_34:
[----:B------:R-:W2:Y:S04]  /*02e0*/  LDG.E.CONSTANT R11, desc[UR18][R18.64+-0x8] ;  /* 0xfffff812120b7981 */ /* 0x000ea8000c1e9900 */
[----:B------:R-:W3:Y:S04]  /*02f0*/  LDG.E.CONSTANT R0, desc[UR18][R18.64+-0xc] ;  /* 0xfffff41212007981 */ /* 0x000ee8000c1e9900 */
[----:B------:R-:W4:Y:S01]  /*0300*/  LDG.E.CONSTANT R12, desc[UR18][R18.64+-0x4] ;  /* 0xfffffc12120c7981 */ /* 0x000f22000c1e9900 */
[----:B------:R-:W-:Y:S01]  /*0310*/  UIADD3 UR11, UPT, UPT, UR11, 0x2, URZ ;  /* 0x000000020b0b7890 */ /* 0x000fe2000fffe0ff */
[----:B------:R-:W-:Y:S03]  /*0320*/  BSSY.RECONVERGENT B2, `(.L_x_2) ;  /* 0x0000047000027945 */ /* 0x000fe60003800200 */
[----:B------:R-:W-:Y:S01]  /*0330*/  UISETP.NE.AND UP0, UPT, UR11, URZ, UPT ;  /* 0x000000ff0b00728c */ /* 0x000fe2000bf05270 */
[----:B0-2--5:R-:W-:Y:S01]  /*0340*/  FADD R10, R4, -R11 ;  /* 0x8000000b040a7221 */ /* 0x025fe20000000000 */
[----:B---3--:R-:W-:-:S03]  /*0350*/  FADD R13, R3, -R0 ;  /* 0x80000000030d7221 */ /* 0x008fc60000000000 */
[----:B------:R-:W-:Y:S01]  /*0360*/  FMUL R0, R10, R10 ;  /* 0x0000000a0a007220 */ /* 0x000fe20000400000 */
[----:B----4-:R-:W-:-:S03]  /*0370*/  FADD R11, R5, -R12 ;  /* 0x8000000c050b7221 */ /* 0x010fc60000000000 */
[----:B------:R-:W-:-:S04]  /*0380*/  FFMA R0, R13, R13, R0 ;  /* 0x0000000d0d007223 */ /* 0x000fc80000000000 */
[----:B------:R-:W-:-:S05]  /*0390*/  FFMA R12, R11, R11, R0 ;  /* 0x0000000b0b0c7223 */ /* 0x000fca0000000000 */
[----:B------:R-:W-:-:S04]  /*03a0*/  FSETP.GT.AND P0, PT, R12, 9.9999999600419720025e-13, PT ;  /* 0x2b8cbccc0c00780b */ /* 0x000fc80003f04000 */
[----:B------:R-:W-:-:S13]  /*03b0*/  FSETP.GEU.OR P0, PT, R12, R9, !P0 ;  /* 0x000000090c00720b */ /* 0x000fda000470e400 */
[----:B------:R-:W-:Y:S05]  /*03c0*/  @P0 BRA `(.L_x_3) ;  /* 0x0000000000f00947 */ /* 0x000fea0003800000 */
[----:B------:R-:W-:Y:S01]  /*03d0*/  IADD3 R0, PT, PT, R12, -0xd000000, RZ ;  /* 0xf30000000c007810 */ /* 0x000fe20007ffe0ff */
[----:B------:R1:W2:Y:S01]  /*03e0*/  MUFU.RSQ R23, R12 ;  /* 0x0000000c00177308 */ /* 0x0002a20000001400 */
[----:B------:R-:W-:Y:S02]  /*03f0*/  BSSY.RECONVERGENT B0, `(.L_x_4) ;  /* 0x000000c000007945 */ /* 0x000fe40003800200 */
[----:B------:R-:W-:-:S13]  /*0400*/  ISETP.GT.U32.AND P0, PT, R0, 0x727fffff, PT ;  /* 0x727fffff0000780c */ /* 0x000fda0003f04070 */
[----:B-1----:R-:W-:Y:S05]  /*0410*/  @!P0 BRA `(.L_x_5) ;  /* 0x0000000000148947 */ /* 0x002fea0003800000 */
[----:B------:R-:W-:Y:S02]  /*0420*/  MOV R20, R12 ;  /* 0x0000000c00147202 */ /* 0x000fe40000000f00 */
[----:B------:R-:W-:-:S07]  /*0430*/  MOV R0, 0x450 ;  /* 0x0000045000007802 */ /* 0x000fce0000000f00 */
[----:B0-2---:R-:W-:Y:S05]  /*0440*/  CALL.REL.NOINC `($__internal_0_$__cuda_sm20_sqrt_rn_f32_slowpath) ;  /* 0x0000001800007944 */ /* 0x005fea0003c00000 */
[----:B------:R-:W-:Y:S01]  /*0450*/  MOV R20, R22 ;  /* 0x0000001600147202 */ /* 0x000fe20000000f00 */
[----:B------:R-:W-:Y:S06]  /*0460*/  BRA `(.L_x_6) ;  /* 0x0000000000107947 */ /* 0x000fec0003800000 */
.L_x_5:
[----:B--2---:R-:W-:Y:S01]  /*0470*/  FMUL.FTZ R21, R12, R23 ;  /* 0x000000170c157220 */ /* 0x004fe20000410000 */
[----:B------:R-:W-:-:S03]  /*0480*/  FMUL.FTZ R0, R23, 0.5 ;  /* 0x3f00000017007820 */ /* 0x000fc60000410000 */
[----:B------:R-:W-:-:S04]  /*0490*/  FFMA R20, -R21, R21, R12 ;  /* 0x0000001515147223 */ /* 0x000fc8000000010c */
[----:B------:R-:W-:-:S07]  /*04a0*/  FFMA R20, R20, R0, R21 ;  /* 0x0000000014147223 */ /* 0x000fce0000000015 */
.L_x_6:
[----:B0-----:R-:W-:Y:S05]  /*04b0*/  BSYNC.RECONVERGENT B0 ;  /* 0x0000000000007941 */ /* 0x001fea0003800200 */
.L_x_4:
[----:B------:R-:W0:Y:S01]  /*04c0*/  LDC R24, c[0x0][0x3a8] ;  /* 0x0000ea00ff187b82 */ /* 0x000e220000000800 */
[----:B------:R-:W-:Y:S01]  /*04d0*/  BSSY.RECONVERGENT B3, `(.L_x_7) ;  /* 0x000000e000037945 */ /* 0x000fe20003800200 */
[----:B0-----:R-:W0:Y:S08]  /*04e0*/  MUFU.RCP R21, R24 ;  /* 0x0000001800157308 */ /* 0x001e300000001000 */
[----:B------:R-:W1:Y:S01]  /*04f0*/  FCHK P0, R20, R24 ;  /* 0x0000001814007302 */ /* 0x000e620000000000 */
[----:B0-----:R-:W-:-:S04]  /*0500*/  FFMA R0, R21, -R24, 1 ;  /* 0x3f80000015007423 */ /* 0x001fc80000000818 */
[----:B------:R-:W-:-:S04]  /*0510*/  FFMA R21, R21, R0, R21 ;  /* 0x0000000015157223 */ /* 0x000fc80000000015 */
[----:B------:R-:W-:-:S04]  /*0520*/  FFMA R23, R21, R20, RZ ;  /* 0x0000001415177223 */ /* 0x000fc800000000ff */
[----:B------:R-:W-:-:S04]  /*0530*/  FFMA R0, R23, -R24, R20 ;  /* 0x8000001817007223 */ /* 0x000fc80000000014 */
[----:B------:R-:W-:Y:S01]  /*0540*/  FFMA R22, R21, R0, R23 ;  /* 0x0000000015167223 */ /* 0x000fe20000000017 */
[----:B-1----:R-:W-:Y:S06]  /*0550*/  @!P0 BRA `(.L_x_8) ;  /* 0x0000000000148947 */ /* 0x002fec0003800000 */
[----:B------:R-:W0:Y:S01]  /*0560*/  LDCU UR5, c[0x0][0x3a8] ;  /* 0x00007500ff0577ac */ /* 0x000e220008000800 */
[----:B------:R-:W-:Y:S02]  /*0570*/  MOV R26, R20 ;  /* 0x00000014001a7202 */ /* 0x000fe40000000f00 */
[----:B------:R-:W-:Y:S02]  /*0580*/  MOV R0, 0x5b0 ;  /* 0x000005b000007802 */ /* 0x000fe40000000f00 */
[----:B0-----:R-:W-:-:S07]  /*0590*/  MOV R25, UR5 ;  /* 0x0000000500197c02 */ /* 0x001fce0008000f00 */
[----:B------:R-:W-:Y:S05]  /*05a0*/  CALL.REL.NOINC `($__internal_1_$__cuda_sm3x_div_rn_noftz_f32_slowpath) ;  /* 0x0000001800007944 */ /* 0x000fea0003c00000 */
.L_x_8:
[----:B------:R-:W-:Y:S05]  /*05b0*/  BSYNC.RECONVERGENT B3 ;  /* 0x0000000000037941 */ /* 0x000fea0003800200 */
.L_x_7:
[----:B------:R-:W2:Y:S04]  /*05c0*/  LDG.E.CONSTANT R21, desc[UR18][R30.64] ;  /* 0x000000121e157981 */ /* 0x000ea8000c1e9900 */
[----:B------:R-:W2:Y:S01]  /*05d0*/  LDG.E.CONSTANT R0, desc[UR18][R14.64+-0x4] ;  /* 0xfffffc120e007981 */ /* 0x000ea2000c1e9900 */
[----:B------:R-:W-:Y:S01]  /*05e0*/  FSETP.GEU.AND P0, PT, R22, 1, PT ;  /* 0x3f8000001600780b */ /* 0x000fe20003f0e000 */
[----:B------:R-:W-:Y:S01]  /*05f0*/  FMUL R25, R20, UR12 ;  /* 0x0000000c14197c20 */ /* 0x000fe20008400000 */
[----:B------:R-:W-:Y:S03]  /*0600*/  BSSY.RECONVERGENT B3, `(.L_x_9) ;  /* 0x0000015000037945 */ /* 0x000fe60003800200 */
[----:B------:R-:W0:Y:S08]  /*0610*/  MUFU.RCP R20, R25 ;  /* 0x0000001900147308 */ /* 0x000e300000001000 */
[C---:B------:R-:W-:Y:S01]  /*0620*/  @!P0 FMUL R23, R22.reuse, -3 ;  /* 0xc040000016178820 */ /* 0x040fe20000400000 */
[C---:B------:R-:W-:Y:S01]  /*0630*/  @!P0 FMUL R26, R22.reuse, 2.25 ;  /* 0x40100000161a8820 */ /* 0x040fe20000400000 */
[----:B------:R-:W-:-:S03]  /*0640*/  @P0 FSETP.GEU.AND P1, PT, R22, 2, PT ;  /* 0x400000001600080b */ /* 0x000fc60003f2e000 */
[----:B------:R-:W-:Y:S01]  /*0650*/  @!P0 FFMA R26, R26, R22, R23 ;  /* 0x000000161a1a8223 */ /* 0x000fe20000000017 */
[----:B------:R-:W-:-:S04]  /*0660*/  @P0 FADD R22, -R22, 2 ;  /* 0x4000000016160421 */ /* 0x000fc80000000100 */
[----:B------:R-:W-:-:S04]  /*0670*/  @P0 FMUL R23, R22, -0.75 ;  /* 0xbf40000016170820 */ /* 0x000fc80000400000 */
[----:B------:R-:W-:-:S05]  /*0680*/  @P0 FMUL R23, R22, R23 ;  /* 0x0000001716170220 */ /* 0x000fca0000400000 */
[----:B------:R-:W-:Y:S01]  /*0690*/  @P0 FSEL R26, R23, RZ, !P1 ;  /* 0x000000ff171a0208 */ /* 0x000fe20004800000 */
[----:B0-----:R-:W-:-:S04]  /*06a0*/  FFMA R23, -R25, R20, 1 ;  /* 0x3f80000019177423 */ /* 0x001fc80000000114 */
[----:B------:R-:W-:Y:S01]  /*06b0*/  FFMA R23, R20, R23, R20 ;  /* 0x0000001714177223 */ /* 0x000fe20000000014 */
[----:B--2---:R-:W-:-:S04]  /*06c0*/  FMUL R21, R21, R0 ;  /* 0x0000000015157220 */ /* 0x004fc80000400000 */
[----:B------:R-:W-:-:S04]  /*06d0*/  FMUL R26, R21, R26 ;  /* 0x0000001a151a7220 */ /* 0x000fc80000400000 */
[----:B------:R-:W0:Y:S01]  /*06e0*/  FCHK P0, R26, R25 ;  /* 0x000000191a007302 */ /* 0x000e220000000000 */
[----:B------:R-:W-:-:S04]  /*06f0*/  FFMA R0, R26, R23, RZ ;  /* 0x000000171a007223 */ /* 0x000fc800000000ff */
[----:B------:R-:W-:-:S04]  /*0700*/  FFMA R20, -R25, R0, R26 ;  /* 0x0000000019147223 */ /* 0x000fc8000000011a */
[----:B------:R-:W-:Y:S01]  /*0710*/  FFMA R22, R23, R20, R0 ;  /* 0x0000001417167223 */ /* 0x000fe20000000000 */
[----:B0-----:R-:W-:Y:S06]  /*0720*/  @!P0 BRA `(.L_x_10) ;  /* 0x0000000000088947 */ /* 0x001fec0003800000 */
[----:B------:R-:W-:-:S07]  /*0730*/  MOV R0, 0x750 ;  /* 0x0000075000007802 */ /* 0x000fce0000000f00 */
[----:B------:R-:W-:Y:S05]  /*0740*/  CALL.REL.NOINC `($__internal_1_$__cuda_sm3x_div_rn_noftz_f32_slowpath) ;  /* 0x0000001400987944 */ /* 0x000fea0003c00000 */
.L_x_10:
[----:B------:R-:W-:Y:S05]  /*0750*/  BSYNC.RECONVERGENT B3 ;  /* 0x0000000000037941 */ /* 0x000fea0003800200 */
.L_x_9:
[-C--:B------:R-:W-:Y:S01]  /*0760*/  FFMA R8, R13, R22.reuse, R8 ;  /* 0x000000160d087223 */ /* 0x080fe20000000008 */
[-C--:B------:R-:W-:Y:S01]  /*0770*/  FFMA R7, R10, R22.reuse, R7 ;  /* 0x000000160a077223 */ /* 0x080fe20000000007 */
[----:B------:R-:W-:-:S07]  /*0780*/  FFMA R6, R11, R22, R6 ;  /* 0x000000160b067223 */ /* 0x000fce0000000006 */
.L_x_3:
[----:B0-----:R-:W-:Y:S05]  /*0790*/  BSYNC.RECONVERGENT B2 ;  /* 0x0000000000027941 */ /* 0x001fea0003800200 */
.L_x_2:
[----:B------:R-:W0:Y:S01]  /*07a0*/  LDC R10, c[0x0][0x3a8] ;  /* 0x0000ea00ff0a7b82 */ /* 0x000e220000000800 */
[----:B------:R-:W-:Y:S01]  /*07b0*/  FSETP.GEU.AND P0, PT, R12, R9, PT ;  /* 0x000000090c00720b */ /* 0x000fe20003f0e000 */
[----:B------:R-:W-:-:S12]  /*07c0*/  BSSY.RECONVERGENT B2, `(.L_x_11) ;  /* 0x000002f000027945 */ /* 0x000fd80003800200 */
        /* <DEDUP_REMOVED lines=9> */
[----:B------:R-:W-:Y:S05]  /*0860*/  BRA `(.L_x_15) ;  /* 0x0000000000107947 */ /* 0x000fea0003800000 */
.L_x_14:
[----:B--2---:R-:W-:Y:S01]  /*0870*/  FMUL.FTZ R11, R12, R13 ;  /* 0x0000000d0c0b7220 */ /* 0x004fe20000410000 */
[----:B------:R-:W-:-:S03]  /*0880*/  FMUL.FTZ R22, R13, 0.5 ;  /* 0x3f0000000d167820 */ /* 0x000fc60000410000 */
[----:B------:R-:W-:-:S04]  /*0890*/  FFMA R12, -R11, R11, R12 ;  /* 0x0000000b0b0c7223 */ /* 0x000fc8000000010c */
[----:B------:R-:W-:-:S07]  /*08a0*/  FFMA R22, R12, R22, R11 ;  /* 0x000000160c167223 */ /* 0x000fce000000000b */
.L_x_15:
[----:B------:R-:W-:Y:S05]  /*08b0*/  BSYNC.RECONVERGENT B0 ;  /* 0x0000000000007941 */ /* 0x000fea0003800200 */
.L_x_13:
[----:B0-----:R-:W0:Y:S01]  /*08c0*/  MUFU.RCP R11, R10 ;  /* 0x0000000a000b7308 */ /* 0x001e220000001000 */
[----:B------:R-:W-:Y:S07]  /*08d0*/  BSSY.RECONVERGENT B3, `(.L_x_16) ;  /* 0x000000e000037945 */ /* 0x000fee0003800200 */
        /* <DEDUP_REMOVED lines=12> */
[----:B------:R-:W-:-:S07]  /*09a0*/  MOV R0, R22 ;  /* 0x0000001600007202 */ /* 0x000fce0000000f00 */
.L_x_17:
[----:B------:R-:W-:Y:S05]  /*09b0*/  BSYNC.RECONVERGENT B3 ;  /* 0x0000000000037941 */ /* 0x000fea0003800200 */
.L_x_16:
[----:B------:R-:W2:Y:S01]  /*09c0*/  LDG.E.CONSTANT R22, desc[UR18][R30.64] ;  /* 0x000000121e167981 */ /* 0x000ea2000c1e9900 */
[----:B------:R-:W-:-:S13]  /*09d0*/  FSETP.GEU.AND P0, PT, R0, 1, PT ;  /* 0x3f8000000000780b */ /* 0x000fda0003f0e000 */
[C---:B------:R-:W-:Y:S01]  /*09e0*/  @P0 FADD R20, -R0.reuse, 2 ;  /* 0x4000000000140421 */ /* 0x040fe20000000100 */
[C---:B------:R-:W-:Y:S01]  /*09f0*/  @!P0 FMUL R11, R0.reuse, -1.5 ;  /* 0xbfc00000000b8820 */ /* 0x040fe20000400000 */
[C---:B------:R-:W-:Y:S01]  /*0a00*/  @!P0 FMUL R13, R0.reuse, 0.75 ;  /* 0x3f400000000d8820 */ /* 0x040fe20000400000 */
[----:B------:R-:W-:Y:S01]  /*0a10*/  @P0 FSETP.GEU.AND P1, PT, R0, 2, PT ;  /* 0x400000000000080b */ /* 0x000fe20003f2e000 */
[C---:B------:R-:W-:Y:S01]  /*0a20*/  @P0 FMUL R21, R20.reuse, 0.25 ;  /* 0x3e80000014150820 */ /* 0x040fe20000400000 */
[-C--:B------:R-:W-:Y:S01]  /*0a30*/  @!P0 FFMA R11, R11, R0.reuse, 1 ;  /* 0x3f8000000b0b8423 */ /* 0x080fe20000000000 */
[-C--:B------:R-:W-:Y:S02]  /*0a40*/  @!P0 FMUL R12, R13, R0.reuse ;  /* 0x000000000d0c8220 */ /* 0x080fe40000400000 */
[----:B------:R-:W-:Y:S02]  /*0a50*/  @P0 FMUL R21, R20, R21 ;  /* 0x0000001514150220 */ /* 0x000fe40000400000 */
[----:B------:R-:W-:-:S02]  /*0a60*/  @!P0 FFMA R11, R12, R0, R11 ;  /* 0x000000000c0b8223 */ /* 0x000fc4000000000b */
[----:B------:R-:W-:-:S05]  /*0a70*/  @P0 FMUL R21, R20, R21 ;  /* 0x0000001514150220 */ /* 0x000fca0000400000 */
[----:B------:R-:W-:-:S05]  /*0a80*/  @P0 FSEL R11, R21, RZ, !P1 ;  /* 0x000000ff150b0208 */ /* 0x000fca0004800000 */
[----:B--2---:R-:W-:-:S05]  /*0a90*/  FMUL R11, R22, R11 ;  /* 0x0000000b160b7220 */ /* 0x004fca0000400000 */
[----:B------:R1:W-:Y:S02]  /*0aa0*/  REDG.E.ADD.F32.FTZ.RN.STRONG.GPU desc[UR18][R16.64+-0x4], R11 ;  /* 0xfffffc0b100079a6 */ /* 0x0003e4000c12f312 */
.L_x_12:
[----:B------:R-:W-:Y:S05]  /*0ab0*/  BSYNC.RECONVERGENT B2 ;  /* 0x0000000000027941 */ /* 0x000fea0003800200 */
.L_x_11:
[----:B-1----:R-:W2:Y:S04]  /*0ac0*/  LDG.E.CONSTANT R11, desc[UR18][R18.64+0x4] ;  /* 0x00000412120b7981 */ /* 0x002ea8000c1e9900 */
[----:B------:R-:W3:Y:S04]  /*0ad0*/  LDG.E.CONSTANT R0, desc[UR18][R18.64] ;  /* 0x0000001212007981 */ /* 0x000ee8000c1e9900 */
[----:B------:R-:W4:Y:S01]  /*0ae0*/  LDG.E.CONSTANT R20, desc[UR18][R18.64+0x8] ;  /* 0x0000081212147981 */ /* 0x000f22000c1e9900 */
[----:B------:R-:W-:Y:S01]  /*0af0*/  BSSY.RECONVERGENT B2, `(.L_x_18) ;  /* 0x0000044000027945 */ /* 0x000fe20003800200 */
[----:B--2---:R-:W-:Y:S01]  /*0b00*/  FADD R12, R4, -R11 ;  /* 0x8000000b040c7221 */ /* 0x004fe20000000000 */
        /* <DEDUP_REMOVED lines=13> */
[----:B------:R-:W-:-:S07]  /*0be0*/  MOV R0, 0xc00 ;  /* 0x00000c0000007802 */ /* 0x000fce0000000f00 */
[----:B0-2---:R-:W-:Y:S05]  /*0bf0*/  CALL.REL.NOINC `($__internal_0_$__cuda_sm20_sqrt_rn_f32_slowpath) ;  /* 0x0000001000147944 */ /* 0x005fea0003c00000 */
[----:B------:R-:W-:Y:S01]  /*0c00*/  MOV R21, R22 ;  /* 0x0000001600157202 */ /* 0x000fe20000000f00 */
[----:B------:R-:W-:Y:S06]  /*0c10*/  BRA `(.L_x_22) ;  /* 0x0000000000107947 */ /* 0x000fec0003800000 */
.L_x_21:
[----:B--2---:R-:W-:Y:S01]  /*0c20*/  FMUL.FTZ R21, R20, R23 ;  /* 0x0000001714157220 */ /* 0x004fe20000410000 */
[----:B------:R-:W-:-:S03]  /*0c30*/  FMUL.FTZ R22, R23, 0.5 ;  /* 0x3f00000017167820 */ /* 0x000fc60000410000 */
[----:B------:R-:W-:-:S04]  /*0c40*/  FFMA R0, -R21, R21, R20 ;  /* 0x0000001515007223 */ /* 0x000fc80000000114 */
[----:B------:R-:W-:-:S07]  /*0c50*/  FFMA R21, R0, R22, R21 ;  /* 0x0000001600157223 */ /* 0x000fce0000000015 */
.L_x_22:
[----:B------:R-:W-:Y:S05]  /*0c60*/  BSYNC.RECONVERGENT B0 ;  /* 0x0000000000007941 */ /* 0x000fea0003800200 */
.L_x_20:
        /* <DEDUP_REMOVED lines=14> */
.L_x_24:
[----:B------:R-:W-:Y:S05]  /*0d50*/  BSYNC.RECONVERGENT B3 ;  /* 0x0000000000037941 */ /* 0x000fea0003800200 */
.L_x_23:
[----:B------:R-:W-:-:S13]  /*0d60*/  FSETP.GEU.AND P0, PT, R22, 1, PT ;  /* 0x3f8000001600780b */ /* 0x000fda0003f0e000 */
[C---:B------:R-:W-:Y:S01]  /*0d70*/  @P0 FADD R0, -R22.reuse, 2 ;  /* 0x4000000016000421 */ /* 0x040fe20000000100 */
[C---:B------:R-:W-:Y:S01]  /*0d80*/  @P0 FSETP.GEU.AND P1, PT, R22.reuse, 2, PT ;  /* 0x400000001600080b */ /* 0x040fe20003f2e000 */
[----:B------:R-:W-:Y:S02]  /*0d90*/  @!P0 FMUL R25, R22, -3 ;  /* 0xc040000016198820 */ /* 0x000fe40000400000 */
[----:B------:R-:W-:-:S04]  /*0da0*/  @P0 FMUL R23, R0, -0.75 ;  /* 0xbf40000000170820 */ /* 0x000fc80000400000 */
[----:B------:R-:W-:Y:S01]  /*0db0*/  @P0 FMUL R23, R0, R23 ;  /* 0x0000001700170220 */ /* 0x000fe20000400000 */
[----:B------:R-:W-:-:S04]  /*0dc0*/  @!P0 FMUL R0, R22, 2.25 ;  /* 0x4010000016008820 */ /* 0x000fc80000400000 */
[----:B------:R-:W-:Y:S01]  /*0dd0*/  @P0 FSEL R26, R23, RZ, !P1 ;  /* 0x000000ff171a0208 */ /* 0x000fe20004800000 */
[----:B------:R-:W-:Y:S01]  /*0de0*/  @!P0 FFMA R26, R0, R22, R25 ;  /* 0x00000016001a8223 */ /* 0x000fe20000000019 */
[----:B------:R-:W2:Y:S04]  /*0df0*/  LDG.E.CONSTANT R23, desc[UR18][R30.64] ;  /* 0x000000121e177981 */ /* 0x000ea8000c1e9900 */
[----:B------:R-:W2:Y:S01]  /*0e00*/  LDG.E.CONSTANT R0, desc[UR18][R14.64] ;  /* 0x000000120e007981 */ /* 0x000ea2000c1e9900 */
[----:B------:R-:W-:Y:S01]  /*0e10*/  FMUL R25, R21, UR12 ;  /* 0x0000000c15197c20 */ /* 0x000fe20008400000 */
[----:B------:R-:W-:Y:S03]  /*0e20*/  BSSY.RECONVERGENT B3, `(.L_x_25) ;  /* 0x000000d000037945 */ /* 0x000fe60003800200 */
[----:B------:R-:W0:Y:S01]  /*0e30*/  MUFU.RCP R10, R25 ;  /* 0x00000019000a7308 */ /* 0x000e220000001000 */
[----:B--2---:R-:W-:Y:S01]  /*0e40*/  FMUL R21, R23, R0 ;  /* 0x0000000017157220 */ /* 0x004fe20000400000 */
[----:B0-----:R-:W-:-:S03]  /*0e50*/  FFMA R23, -R25, R10, 1 ;  /* 0x3f80000019177423 */ /* 0x001fc6000000010a */
[----:B------:R-:W-:Y:S01]  /*0e60*/  FMUL R26, R21, R26 ;  /* 0x0000001a151a7220 */ /* 0x000fe20000400000 */
[----:B------:R-:W-:-:S03]  /*0e70*/  FFMA R23, R10, R23, R10 ;  /* 0x000000170a177223 */ /* 0x000fc6000000000a */
[----:B------:R-:W0:Y:S01]  /*0e80*/  FCHK P0, R26, R25 ;  /* 0x000000191a007302 */ /* 0x000e220000000000 */
[----:B------:R-:W-:-:S04]  /*0e90*/  FFMA R0, R26, R23, RZ ;  /* 0x000000171a007223 */ /* 0x000fc800000000ff */
[----:B------:R-:W-:-:S04]  /*0ea0*/  FFMA R10, -R25, R0, R26 ;  /* 0x00000000190a7223 */ /* 0x000fc8000000011a */
[----:B------:R-:W-:Y:S01]  /*0eb0*/  FFMA R22, R23, R10, R0 ;  /* 0x0000000a17167223 */ /* 0x000fe20000000000 */
[----:B0-----:R-:W-:Y:S06]  /*0ec0*/  @!P0 BRA `(.L_x_26) ;  /* 0x0000000000088947 */ /* 0x001fec0003800000 */
[----:B------:R-:W-:-:S07]  /*0ed0*/  MOV R0, 0xef0 ;  /* 0x00000ef000007802 */ /* 0x000fce0000000f00 */
[----:B------:R-:W-:Y:S05]  /*0ee0*/  CALL.REL.NOINC `($__internal_1_$__cuda_sm3x_div_rn_noftz_f32_slowpath) ;  /* 0x0000000c00b07944 */ /* 0x000fea0003c00000 */
.L_x_26:
[----:B------:R-:W-:Y:S05]  /*0ef0*/  BSYNC.RECONVERGENT B3 ;  /* 0x0000000000037941 */ /* 0x000fea0003800200 */
.L_x_25:
[-C--:B------:R-:W-:Y:S01]  /*0f00*/  FFMA R8, R11, R22.reuse, R8 ;  /* 0x000000160b087223 */ /* 0x080fe20000000008 */
[-C--:B------:R-:W-:Y:S01]  /*0f10*/  FFMA R7, R12, R22.reuse, R7 ;  /* 0x000000160c077223 */ /* 0x080fe20000000007 */
[----:B------:R-:W-:-:S07]  /*0f20*/  FFMA R6, R13, R22, R6 ;  /* 0x000000160d067223 */ /* 0x000fce0000000006 */
.L_x_19:
[----:B------:R-:W-:Y:S05]  /*0f30*/  BSYNC.RECONVERGENT B2 ;  /* 0x0000000000027941 */ /* 0x000fea0003800200 */
.L_x_18:
        /* <DEDUP_REMOVED lines=10> */
[----:B------:R-:W-:Y:S05]  /*0fe0*/  BRA `(.L_x_31) ;  /* 0x0000000000107947 */ /* 0x000fea0003800000 */
.L_x_30:
[----:B--2---:R-:W-:Y:S01]  /*0ff0*/  FMUL.FTZ R11, R20, R13 ;  /* 0x0000000d140b7220 */ /* 0x004fe20000410000 */
[----:B------:R-:W-:-:S03]  /*1000*/  FMUL.FTZ R22, R13, 0.5 ;  /* 0x3f0000000d167820 */ /* 0x000fc60000410000 */
[----:B------:R-:W-:-:S04]  /*1010*/  FFMA R20, -R11, R11, R20 ;  /* 0x0000000b0b147223 */ /* 0x000fc80000000114 */
[----:B------:R-:W-:-:S07]  /*1020*/  FFMA R22, R20, R22, R11 ;  /* 0x0000001614167223 */ /* 0x000fce000000000b */
.L_x_31:
[----:B------:R-:W-:Y:S05]  /*1030*/  BSYNC.RECONVERGENT B0 ;  /* 0x0000000000007941 */ /* 0x000fea0003800200 */
.L_x_29:
[----:B------:R-:W1:Y:S01]  /*1040*/  LDC R13, c[0x0][0x3a8] ;  /* 0x0000ea00ff0d7b82 */ /* 0x000e620000000800 */
[----:B------:R-:W-:Y:S01]  /*1050*/  BSSY.RECONVERGENT B3, `(.L_x_32) ;  /* 0x000000f000037945 */ /* 0x000fe20003800200 */
[----:B-1----:R-:W1:Y:S08]  /*1060*/  MUFU.RCP R0, R13 ;  /* 0x0000000d00007308 */ /* 0x002e700000001000 */
[----:B------:R-:W2:Y:S01]  /*1070*/  FCHK P0, R22, R13 ;  /* 0x0000000d16007302 */ /* 0x000ea20000000000 */
[----:B-1----:R-:W-:-:S04]  /*1080*/  FFMA R11, R0, -R13, 1 ;  /* 0x3f800000000b7423 */ /* 0x002fc8000000080d */
[----:B------:R-:W-:-:S04]  /*1090*/  FFMA R0, R0, R11, R0 ;  /* 0x0000000b00007223 */ /* 0x000fc80000000000 */
[----:B------:R-:W-:-:S04]  /*10a0*/  FFMA R11, R0, R22, RZ ;  /* 0x00000016000b7223 */ /* 0x000fc800000000ff */
[----:B0-----:R-:W-:-:S04]  /*10b0*/  FFMA R10, R11, -R13, R22 ;  /* 0x8000000d0b0a7223 */ /* 0x001fc80000000016 */
[----:B------:R-:W-:Y:S01]  /*10c0*/  FFMA R0, R0, R10, R11 ;  /* 0x0000000a00007223 */ /* 0x000fe2000000000b */
[----:B--2---:R-:W-:Y:S06]  /*10d0*/  @!P0 BRA `(.L_x_33) ;  /* 0x0000000000188947 */ /* 0x004fec0003800000 */
[----:B------:R-:W0:Y:S01]  /*10e0*/  LDCU UR5, c[0x0][0x3a8] ;  /* 0x00007500ff0577ac */ /* 0x000e220008000800 */
[----:B------:R-:W-:Y:S02]  /*10f0*/  MOV R26, R22 ;  /* 0x00000016001a7202 */ /* 0x000fe40000000f00 */
[----:B------:R-:W-:Y:S02]  /*1100*/  MOV R0, 0x1130 ;  /* 0x0000113000007802 */ /* 0x000fe40000000f00 */
[----:B0-----:R-:W-:-:S07]  /*1110*/  MOV R25, UR5 ;  /* 0x0000000500197c02 */ /* 0x001fce0008000f00 */
[----:B------:R-:W-:Y:S05]  /*1120*/  CALL.REL.NOINC `($__internal_1_$__cuda_sm3x_div_rn_noftz_f32_slowpath) ;  /* 0x0000000c00207944 */ /* 0x000fea0003c00000 */
[----:B------:R-:W-:-:S07]  /*1130*/  MOV R0, R22 ;  /* 0x0000001600007202 */ /* 0x000fce0000000f00 */
.L_x_33:
[----:B------:R-:W-:Y:S05]  /*1140*/  BSYNC.RECONVERGENT B3 ;  /* 0x0000000000037941 */ /* 0x000fea0003800200 */
.L_x_32:
[----:B------:R-:W2:Y:S01]  /*1150*/  LDG.E.CONSTANT R12, desc[UR18][R30.64] ;  /* 0x000000121e0c7981 */ /* 0x000ea2000c1e9900 */
[----:B------:R-:W-:-:S13]  /*1160*/  FSETP.GEU.AND P0, PT, R0, 1, PT ;  /* 0x3f8000000000780b */ /* 0x000fda0003f0e000 */
[C---:B------:R-:W-:Y:S01]  /*1170*/  @P0 FADD R10, -R0.reuse, 2 ;  /* 0x40000000000a0421 */ /* 0x040fe20000000100 */
[C---:B------:R-:W-:Y:S01]  /*1180*/  @!P0 FMUL R13, R0.reuse, -1.5 ;  /* 0xbfc00000000d8820 */ /* 0x040fe20000400000 */
[C---:B------:R-:W-:Y:S01]  /*1190*/  @!P0 FMUL R21, R0.reuse, 0.75 ;  /* 0x3f40000000158820 */ /* 0x040fe20000400000 */
[----:B------:R-:W-:Y:S01]  /*11a0*/  @P0 FSETP.GEU.AND P1, PT, R0, 2, PT ;  /* 0x400000000000080b */ /* 0x000fe20003f2e000 */
[----:B------:R-:W-:Y:S01]  /*11b0*/  @P0 FMUL R11, R10, 0.25 ;  /* 0x3e8000000a0b0820 */ /* 0x000fe20000400000 */
[----:B------:R-:W-:-:S03]  /*11c0*/  @!P0 FFMA R13, R13, R0, 1 ;  /* 0x3f8000000d0d8423 */ /* 0x000fc60000000000 */
[----:B------:R-:W-:-:S04]  /*11d0*/  @P0 FMUL R11, R10, R11 ;  /* 0x0000000b0a0b0220 */ /* 0x000fc80000400000 */
[----:B------:R-:W-:Y:S01]  /*11e0*/  @P0 FMUL R11, R10, R11 ;  /* 0x0000000b0a0b0220 */ /* 0x000fe20000400000 */
[----:B------:R-:W-:-:S04]  /*11f0*/  @!P0 FMUL R10, R21, R0 ;  /* 0x00000000150a8220 */ /* 0x000fc80000400000 */
[----:B------:R-:W-:Y:S01]  /*1200*/  @P0 FSEL R11, R11, RZ, !P1 ;  /* 0x000000ff0b0b0208 */ /* 0x000fe20004800000 */
[----:B------:R-:W-:-:S04]  /*1210*/  @!P0 FFMA R11, R10, R0, R13 ;  /* 0x000000000a0b8223 */ /* 0x000fc8000000000d */
[----:B--2---:R-:W-:-:S05]  /*1220*/  FMUL R11, R12, R11 ;  /* 0x0000000b0c0b7220 */ /* 0x004fca0000400000 */
[----:B------:R1:W-:Y:S02]  /*1230*/  REDG.E.ADD.F32.FTZ.RN.STRONG.GPU desc[UR18][R16.64], R11 ;  /* 0x0000000b100079a6 */ /* 0x0003e4000c12f312 */
.L_x_28:
[----:B------:R-:W-:Y:S05]  /*1240*/  BSYNC.RECONVERGENT B2 ;  /* 0x0000000000027941 */ /* 0x000fea0003800200 */
.L_x_27:
[----:B------:R-:W-:Y:S02]  /*1250*/  IADD3 R18, P0, PT, R18, 0x18, RZ ;  /* 0x0000001812127810 */ /* 0x000fe40007f1e0ff */
[----:B-1----:R-:W-:Y:S02]  /*1260*/  IADD3 R16, P1, PT, R16, 0x8, RZ ;  /* 0x0000000810107810 */ /* 0x002fe40007f3e0ff */
[----:B------:R-:W-:Y:S02]  /*1270*/  IADD3 R14, P2, PT, R14, 0x8, RZ ;  /* 0x000000080e0e7810 */ /* 0x000fe40007f5e0ff */
[----:B------:R-:W-:Y:S02]  /*1280*/  IADD3.X R19, PT, PT, RZ, R19, RZ, P0, !PT ;  /* 0x00000013ff137210 */ /* 0x000fe400007fe4ff */
[----:B------:R-:W-:Y:S02]  /*1290*/  IADD3.X R17, PT, PT, RZ, R17, RZ, P1, !PT ;  /* 0x00000011ff117210 */ /* 0x000fe40000ffe4ff */
[----:B------:R-:W-:Y:S01]  /*12a0*/  IADD3.X R15, PT, PT, RZ, R15, RZ, P2, !PT ;  /* 0x0000000fff0f7210 */ /* 0x000fe200017fe4ff */
[----:B------:R-:W-:Y:S06]  /*12b0*/  BRA.U UP0, `(.L_x_34) ;  /* 0xfffffff100087547 */ /* 0x000fec000b83ffff */
[----:B------:R-:W-:-:S05]  /*12c0*/  UMOV UR5, URZ ;  /* 0x000000ff00057c82 */ /* 0x000fca0008000000 */
.L_x_1:
[----:B------:R-:W1:Y:S02]  /*12d0*/  LDCU UR6, c[0x0][0x3ac] ;  /* 0x00007580ff0677ac */ /* 0x000e640008000800 */
[----:B-1----:R-:W-:-:S04]  /*12e0*/  ULOP3.LUT UR6, UR6, 0x1, URZ, 0xc0, !UPT ;  /* 0x0000000106067892 */ /* 0x002fc8000f8ec0ff */
[----:B------:R-:W-:-:S09]  /*12f0*/  UISETP.NE.U32.AND UP0, UPT, UR6, 0x1, UPT ;  /* 0x000000010600788c */ /* 0x000fd2000bf05070 */
[----:B------:R-:W-:Y:S05]  /*1300*/  BRA.U UP0, `(.L_x_0) ;  /* 0x0000000900387547 */ /* 0x000fea000b800000 */
[----:B------:R-:W1:Y:S01]  /*1310*/  LDCU.64 UR6, c[0x0][0x398] ;  /* 0x00007300ff0677ac */ /* 0x000e620008000a00 */
[----:B------:R-:W-:Y:S02]  /*1320*/  UIMAD UR8, UR5, 0xc, URZ ;  /* 0x0000000c050878a4 */ /* 0x000fe4000f8e02ff */
[----:B-1----:R-:W-:-:S04]  /*1330*/  UIMAD.WIDE.U32 UR6, UR4, 0xc, UR6 ;  /* 0x0000000c040678a5 */ /* 0x002fc8000f8e0006 */
[----:B------:R-:W-:Y:S02]  /*1340*/  UIADD3 UR8, UPT, UPT, UR7, UR8, URZ ;  /* 0x0000000807087290 */ /* 0x000fe4000fffe0ff */
[----:B------:R-:W-:Y:S02]  /*1350*/  MOV R13, UR7 ;  /* 0x00000007000d7c02 */ /* 0x000fe40008000f00 */
[----:B------:R-:W-:Y:S02]  /*1360*/  MOV R12, UR6 ;  /* 0x00000006000c7c02 */ /* 0x000fe40008000f00 */
[----:B------:R-:W-:-:S05]  /*1370*/  MOV R13, UR8 ;  /* 0x00000008000d7c02 */ /* 0x000fca0008000f00 */
[----:B------:R-:W2:Y:S04]  /*1380*/  LDG.E.CONSTANT R11, desc[UR18][R12.64+0x4] ;  /* 0x000004120c0b7981 */ /* 0x000ea8000c1e9900 */
[----:B------:R-:W3:Y:S04]  /*1390*/  LDG.E.CONSTANT R0, desc[UR18][R12.64] ;  /* 0x000000120c007981 */ /* 0x000ee8000c1e9900 */
[----:B0-----:R-:W4:Y:S01]  /*13a0*/  LDG.E.CONSTANT R10, desc[UR18][R12.64+0x8] ;  /* 0x000008120c0a7981 */ /* 0x001f22000c1e9900 */
[----:B------:R-:W-:Y:S01]  /*13b0*/  BSSY.RECONVERGENT B2, `(.L_x_35) ;  /* 0x000004c000027945 */ /* 0x000fe20003800200 */
[----:B--2--5:R-:W-:Y:S01]  /*13c0*/  FADD R4, R4, -R11 ;  /* 0x8000000b04047221 */ /* 0x024fe20000000000 */
        /* <DEDUP_REMOVED lines=9> */
[----:B------:R0:W1:Y:S01]  /*1460*/  MUFU.RSQ R13, R10 ;  /* 0x0000000a000d7308 */ /* 0x0000620000001400 */
[----:B------:R-:W-:Y:S02]  /*1470*/  BSSY.RECONVERGENT B0, `(.L_x_37) ;  /* 0x000000c000007945 */ /* 0x000fe40003800200 */
[----:B------:R-:W-:-:S13]  /*1480*/  ISETP.GT.U32.AND P0, PT, R0, 0x727fffff, PT ;  /* 0x727fffff0000780c */ /* 0x000fda0003f04070 */
[----:B0-----:R-:W-:Y:S05]  /*1490*/  @!P0 BRA `(.L_x_38) ;  /* 0x0000000000148947 */ /* 0x001fea0003800000 */
[----:B------:R-:W-:Y:S02]  /*14a0*/  MOV R20, R10 ;  /* 0x0000000a00147202 */ /* 0x000fe40000000f00 */
[----:B------:R-:W-:-:S07]  /*14b0*/  MOV R0, 0x14d0 ;  /* 0x000014d000007802 */ /* 0x000fce0000000f00 */
[----:B-1----:R-:W-:Y:S05]  /*14c0*/  CALL.REL.NOINC `($__internal_0_$__cuda_sm20_sqrt_rn_f32_slowpath) ;  /* 0x0000000400e07944 */ /* 0x002fea0003c00000 */
[----:B------:R-:W-:Y:S01]  /*14d0*/  MOV R11, R22 ;  /* 0x00000016000b7202 */ /* 0x000fe20000000f00 */
[----:B------:R-:W-:Y:S06]  /*14e0*/  BRA `(.L_x_39) ;  /* 0x0000000000107947 */ /* 0x000fec0003800000 */
.L_x_38:
[----:B-1----:R-:W-:Y:S01]  /*14f0*/  FMUL.FTZ R11, R10, R13 ;  /* 0x0000000d0a0b7220 */ /* 0x002fe20000410000 */
[----:B------:R-:W-:-:S03]  /*1500*/  FMUL.FTZ R12, R13, 0.5 ;  /* 0x3f0000000d0c7820 */ /* 0x000fc60000410000 */
[----:B------:R-:W-:-:S04]  /*1510*/  FFMA R0, -R11, R11, R10 ;  /* 0x0000000b0b007223 */ /* 0x000fc8000000010a */
[----:B------:R-:W-:-:S07]  /*1520*/  FFMA R11, R0, R12, R11 ;  /* 0x0000000c000b7223 */ /* 0x000fce000000000b */
.L_x_39:
[----:B------:R-:W-:Y:S05]  /*1530*/  BSYNC.RECONVERGENT B0 ;  /* 0x0000000000007941 */ /* 0x000fea0003800200 */
.L_x_37:
        /* <DEDUP_REMOVED lines=15> */
.L_x_41:
[----:B------:R-:W-:Y:S05]  /*1630*/  BSYNC.RECONVERGENT B3 ;  /* 0x0000000000037941 */ /* 0x000fea0003800200 */
.L_x_40:
[----:B------:R-:W0:Y:S01]  /*1640*/  LDCU.64 UR6, c[0x0][0x3a0] ;  /* 0x00007400ff0677ac */ /* 0x000e220008000a00 */
[----:B------:R-:W2:Y:S01]  /*1650*/  LDG.E.CONSTANT R17, desc[UR18][R30.64] ;  /* 0x000000121e117981 */ /* 0x000ea2000c1e9900 */
[----:B0-----:R-:W-:-:S04]  /*1660*/  ULEA UR6, UP0, UR4, UR6, 0x2 ;  /* 0x0000000604067291 */ /* 0x001fc8000f8010ff */
[----:B------:R-:W-:Y:S02]  /*1670*/  ULEA.HI.X UR7, UR4, UR7, UR5, 0x2, UP0 ;  /* 0x0000000704077291 */ /* 0x000fe400080f1405 */
[----:B------:R-:W-:-:S04]  /*1680*/  MOV R12, UR6 ;  /* 0x00000006000c7c02 */ /* 0x000fc80008000f00 */
[----:B------:R-:W-:Y:S01]  /*1690*/  MOV R13, UR7 ;  /* 0x00000007000d7c02 */ /* 0x000fe20008000f00 */
[----:B------:R-:W0:Y:S04]  /*16a0*/  LDCU UR6, c[0x0][0x3a8] ;  /* 0x00007500ff0677ac */ /* 0x000e280008000800 */
[----:B------:R1:W2:Y:S01]  /*16b0*/  LDG.E.CONSTANT R12, desc[UR18][R12.64] ;  /* 0x000000120c0c7981 */ /* 0x0002a2000c1e9900 */
[----:B------:R-:W-:-:S13]  /*16c0*/  FSETP.GEU.AND P0, PT, R22, 1, PT ;  /* 0x3f8000001600780b */ /* 0x000fda0003f0e000 */
[----:B------:R-:W-:Y:S01]  /*16d0*/  @P0 FADD R0, -R22, 2 ;  /* 0x4000000016000421 */ /* 0x000fe20000000100 */
[----:B0-----:R-:W-:-:S03]  /*16e0*/  FMUL R25, R11, UR6 ;  /* 0x000000060b197c20 */ /* 0x001fc60008400000 */
[----:B------:R-:W-:Y:S01]  /*16f0*/  @P0 FMUL R11, R0, -0.75 ;  /* 0xbf400000000b0820 */ /* 0x000fe20000400000 */
[----:B------:R-:W1:Y:S01]  /*1700*/  MUFU.RCP R14, R25 ;  /* 0x00000019000e7308 */ /* 0x000e620000001000 */
[----:B------:R-:W-:Y:S02]  /*1710*/  @P0 FSETP.GEU.AND P1, PT, R22, 2, PT ;  /* 0x400000001600080b */ /* 0x000fe40003f2e000 */
[----:B------:R-:W-:Y:S01]  /*1720*/  @P0 FMUL R11, R0, R11 ;  /* 0x0000000b000b0220 */ /* 0x000fe20000400000 */
[C---:B------:R-:W-:Y:S01]  /*1730*/  @!P0 FMUL R15, R22.reuse, -3 ;  /* 0xc0400000160f8820 */ /* 0x040fe20000400000 */
[----:B------:R-:W-:-:S03]  /*1740*/  @!P0 FMUL R0, R22, 2.25 ;  /* 0x4010000016008820 */ /* 0x000fc60000400000 */
[----:B------:R-:W-:Y:S01]  /*1750*/  @P0 FSEL R26, R11, RZ, !P1 ;  /* 0x000000ff0b1a0208 */ /* 0x000fe20004800000 */
[----:B------:R-:W-:Y:S01]  /*1760*/  @!P0 FFMA R26, R0, R22, R15 ;  /* 0x00000016001a8223 */ /* 0x000fe2000000000f */
[----:B-1----:R-:W-:-:S04]  /*1770*/  FFMA R13, -R25, R14, 1 ;  /* 0x3f800000190d7423 */ /* 0x002fc8000000010e */
[----:B------:R-:W-:Y:S01]  /*1780*/  FFMA R13, R14, R13, R14 ;  /* 0x0000000d0e0d7223 */ /* 0x000fe2000000000e */
[----:B------:R-:W-:Y:S01]  /*1790*/  BSSY.RECONVERGENT B3, `(.L_x_42) ;  /* 0x000000a000037945 */ /* 0x000fe20003800200 */
        /* <DEDUP_REMOVED lines=9> */
.L_x_43:
[----:B------:R-:W-:Y:S05]  /*1830*/  BSYNC.RECONVERGENT B3 ;  /* 0x0000000000037941 */ /* 0x000fea0003800200 */
.L_x_42:
[-C--:B------:R-:W-:Y:S01]  /*1840*/  FFMA R8, R3, R22.reuse, R8 ;  /* 0x0000001603087223 */ /* 0x080fe20000000008 */
[-C--:B------:R-:W-:Y:S01]  /*1850*/  FFMA R7, R4, R22.reuse, R7 ;  /* 0x0000001604077223 */ /* 0x080fe20000000007 */
[----:B------:R-:W-:-:S07]  /*1860*/  FFMA R6, R5, R22, R6 ;  /* 0x0000001605067223 */ /* 0x000fce0000000006 */
.L_x_36:
[----:B------:R-:W-:Y:S05]  /*1870*/  BSYNC.RECONVERGENT B2 ;  /* 0x0000000000027941 */ /* 0x000fea0003800200 */
.L_x_35:
[----:B------:R-:W-:Y:S01]  /*1880*/  FSETP.GEU.AND P0, PT, R10, R9, PT ;  /* 0x000000090a00720b */ /* 0x000fe20003f0e000 */
[----:B------:R-:W-:-:S12]  /*1890*/  BSSY.RECONVERGENT B2, `(.L_x_0) ;  /* 0x0000035000027945 */ /* 0x000fd80003800200 */
        /* <DEDUP_REMOVED lines=9> */
[----:B------:R-:W-:Y:S05]  /*1930*/  BRA `(.L_x_47) ;  /* 0x0000000000107947 */ /* 0x000fea0003800000 */
.L_x_46:
[----:B-1----:R-:W-:Y:S01]  /*1940*/  FMUL.FTZ R3, R10, R5 ;  /* 0x000000050a037220 */ /* 0x002fe20000410000 */
[----:B------:R-:W-:-:S03]  /*1950*/  FMUL.FTZ R22, R5, 0.5 ;  /* 0x3f00000005167820 */ /* 0x000fc60000410000 */
[----:B------:R-:W-:-:S04]  /*1960*/  FFMA R10, -R3, R3, R10 ;  /* 0x00000003030a7223 */ /* 0x000fc8000000010a */
[----:B------:R-:W-:-:S07]  /*1970*/  FFMA R22, R10, R22, R3 ;  /* 0x000000160a167223 */ /* 0x000fce0000000003 */
.L_x_47:
[----:B------:R-:W-:Y:S05]  /*1980*/  BSYNC.RECONVERGENT B0 ;  /* 0x0000000000007941 */ /* 0x000fea0003800200 */
.L_x_45:
        /* <DEDUP_REMOVED lines=16> */
.L_x_49:
[----:B------:R-:W-:Y:S05]  /*1a90*/  BSYNC.RECONVERGENT B3 ;  /* 0x0000000000037941 */ /* 0x000fea0003800200 */
.L_x_48:
[----:B------:R-:W2:Y:S01]  /*1aa0*/  LDG.E.CONSTANT R30, desc[UR18][R30.64] ;  /* 0x000000121e1e7981 */ /* 0x000ea2000c1e9900 */
[----:B------:R-:W-:Y:S01]  /*1ab0*/  FSETP.GEU.AND P0, PT, R0, 1, PT ;  /* 0x3f8000000000780b */ /* 0x000fe20003f0e000 */
[----:B------:R-:W0:-:S12]  /*1ac0*/  LDCU.64 UR6, c[0x0][0x390] ;  /* 0x00007200ff0677ac */ /* 0x000e180008000a00 */
[C---:B------:R-:W-:Y:S01]  /*1ad0*/  @P0 FADD R3, -R0.reuse, 2 ;  /* 0x4000000000030421 */ /* 0x040fe20000000100 */
[C---:B------:R-:W-:Y:S01]  /*1ae0*/  @P0 FSETP.GEU.AND P1, PT, R0.reuse, 2, PT ;  /* 0x400000000000080b */ /* 0x040fe20003f2e000 */
[----:B------:R-:W-:Y:S02]  /*1af0*/  @!P0 FMUL R9, R0, 0.75 ;  /* 0x3f40000000098820 */ /* 0x000fe40000400000 */
[----:B------:R-:W-:Y:S01]  /*1b00*/  @P0 FMUL R4, R3, 0.25 ;  /* 0x3e80000003040820 */ /* 0x000fe20000400000 */
[----:B0-----:R-:W-:-:S03]  /*1b10*/  ULEA UR6, UP0, UR4, UR6, 0x2 ;  /* 0x0000000604067291 */ /* 0x001fc6000f8010ff */
[----:B------:R-:W-:Y:S01]  /*1b20*/  @P0 FMUL R4, R3, R4 ;  /* 0x0000000403040220 */ /* 0x000fe20000400000 */
[----:B------:R-:W-:-:S03]  /*1b30*/  ULEA.HI.X UR7, UR4, UR7, UR5, 0x2, UP0 ;  /* 0x0000000704077291 */ /* 0x000fc600080f1405 */
[----:B------:R-:W-:Y:S01]  /*1b40*/  @P0 FMUL R4, R3, R4 ;  /* 0x0000000403040220 */ /* 0x000fe20000400000 */
[----:B------:R-:W-:-:S04]  /*1b50*/  @!P0 FMUL R3, R0, -1.5 ;  /* 0xbfc0000000038820 */ /* 0x000fc80000400000 */
[-C--:B------:R-:W-:Y:S01]  /*1b60*/  @!P0 FFMA R5, R3, R0.reuse, 1 ;  /* 0x3f80000003058423 */ /* 0x080fe20000000000 */
[----:B------:R-:W-:Y:S01]  /*1b70*/  @P0 FSEL R3, R4, RZ, !P1 ;  /* 0x000000ff04030208 */ /* 0x000fe20004800000 */
[----:B------:R-:W-:-:S04]  /*1b80*/  @!P0 FMUL R4, R9, R0 ;  /* 0x0000000009048220 */ /* 0x000fc80000400000 */
[----:B------:R-:W-:Y:S01]  /*1b90*/  @!P0 FFMA R3, R4, R0, R5 ;  /* 0x0000000004038223 */ /* 0x000fe20000000005 */
[----:B------:R-:W-:Y:S02]  /*1ba0*/  MOV R4, UR6 ;  /* 0x0000000600047c02 */ /* 0x000fe40008000f00 */
[----:B------:R-:W-:Y:S01]  /*1bb0*/  MOV R5, UR7 ;  /* 0x0000000700057c02 */ /* 0x000fe20008000f00 */
[----:B--2---:R-:W-:-:S05]  /*1bc0*/  FMUL R3, R30, R3 ;  /* 0x000000031e037220 */ /* 0x004fca0000400000 */
[----:B------:R0:W-:Y:S02]  /*1bd0*/  REDG.E.ADD.F32.FTZ.RN.STRONG.GPU desc[UR18][R4.64], R3 ;  /* 0x00000003040079a6 */ /* 0x0001e4000c12f312 */
.L_x_44:
[----:B------:R-:W-:Y:S05]  /*1be0*/  BSYNC.RECONVERGENT B2 ;  /* 0x0000000000027941 */ /* 0x000fea0003800200 */
.L_x_0:
[----:B0----5:R-:W0:Y:S02]  /*1bf0*/  LDC.64 R4, c[0x0][0x388] ;  /* 0x0000e200ff047b82 */ /* 0x021e240000000a00 */
[----:B0-----:R-:W-:-:S05]  /*1c00*/  IMAD.WIDE R2, R2, 0xc, R4 ;  /* 0x0000000c02027825 */ /* 0x001fca00078e0204 */
[----:B------:R-:W-:Y:S04]  /*1c10*/  STG.E desc[UR18][R2.64], R8 ;  /* 0x0000000802007986 */ /* 0x000fe8000c101912 */
[----:B------:R-:W-:Y:S04]  /*1c20*/  STG.E desc[UR18][R2.64+0x4], R7 ;  /* 0x0000040702007986 */ /* 0x000fe8000c101912 */
[----:B------:R-:W-:Y:S01]  /*1c30*/  STG.E desc[UR18][R2.64+0x8], R6 ;  /* 0x0000080602007986 */ /* 0x000fe2000c101912 */
[----:B------:R-:W-:Y:S05]  /*1c40*/  EXIT ;  /* 0x000000000000794d */ /* 0x000fea0003800000 */
        .weak           $__internal_0_$__cuda_sm20_sqrt_rn_f32_slowpath
        .type           $__internal_0_$__cuda_sm20_sqrt_rn_f32_slowpath,@function
        .size           $__internal_0_$__cuda_sm20_sqrt_rn_f32_slowpath,($__internal_1_$__cuda_sm3x_div_rn_noftz_f32_slowpath - $__internal_0_$__cuda_sm20_sqrt_rn_f32_slowpath)
$__internal_0_$__cuda_sm20_sqrt_rn_f32_slowpath:
[----:B------:R-:W-:-:S13]  /*1c50*/  LOP3.LUT P0, RZ, R20, 0x7fffffff, RZ, 0xc0, !PT ;  /* 0x7fffffff14ff7812 */ /* 0x000fda000780c0ff */
[----:B------:R-:W-:Y:S01]  /*1c60*/  @!P0 MOV R22, R20 ;  /* 0x0000001400168202 */ /* 0x000fe20000000f00 */
[----:B------:R-:W-:Y:S06]  /*1c70*/  @!P0 BRA `(.L_x_50) ;  /* 0x0000000000408947 */ /* 0x000fec0003800000 */
[----:B------:R-:W-:-:S13]  /*1c80*/  FSETP.GEU.FTZ.AND P0, PT, R20, RZ, PT ;  /* 0x000000ff1400720b */ /* 0x000fda0003f1e000 */
[----:B------:R-:W-:Y:S01]  /*1c90*/  @!P0 MOV R22, 0x7fffffff ;  /* 0x7fffffff00168802 */ /* 0x000fe20000000f00 */
[----:B------:R-:W-:Y:S06]  /*1ca0*/  @!P0 BRA `(.L_x_50) ;  /* 0x0000000000348947 */ /* 0x000fec0003800000 */
[----:B------:R-:W-:-:S13]  /*1cb0*/  FSETP.GTU.FTZ.AND P0, PT, |R20|, +INF , PT ;  /* 0x7f8000001400780b */ /* 0x000fda0003f1c200 */
[----:B------:R-:W-:Y:S01]  /*1cc0*/  @P0 FADD.FTZ R22, R20, 1 ;  /* 0x3f80000014160421 */ /* 0x000fe20000010000 */
[----:B------:R-:W-:Y:S06]  /*1cd0*/  @P0 BRA `(.L_x_50) ;  /* 0x0000000000280947 */ /* 0x000fec0003800000 */
[----:B------:R-:W-:-:S13]  /*1ce0*/  FSETP.NEU.FTZ.AND P0, PT, |R20|, +INF , PT ;  /* 0x7f8000001400780b */ /* 0x000fda0003f1d200 */
[----:B------:R-:W-:-:S04]  /*1cf0*/  @P0 FFMA R25, R20, 1.84467440737095516160e+19, RZ ;  /* 0x5f80000014190823 */ /* 0x000fc800000000ff */
[----:B------:R-:W0:Y:S02]  /*1d00*/  @P0 MUFU.RSQ R23, R25 ;  /* 0x0000001900170308 */ /* 0x000e240000001400 */
[----:B0-----:R-:W-:Y:S01]  /*1d10*/  @P0 FMUL.FTZ R22, R25, R23 ;  /* 0x0000001719160220 */ /* 0x001fe20000410000 */
[----:B------:R-:W-:-:S03]  /*1d20*/  @P0 FMUL.FTZ R23, R23, 0.5 ;  /* 0x3f00000017170820 */ /* 0x000fc60000410000 */
[----:B------:R-:W-:-:S04]  /*1d30*/  @P0 FADD.FTZ R21, -R22, -RZ ;  /* 0x800000ff16150221 */ /* 0x000fc80000010100 */
[----:B------:R-:W-:-:S04]  /*1d40*/  @P0 FFMA R21, R22, R21, R25 ;  /* 0x0000001516150223 */ /* 0x000fc80000000019 */
[----:B------:R-:W-:Y:S01]  /*1d50*/  @P0 FFMA R21, R21, R23, R22 ;  /* 0x0000001715150223 */ /* 0x000fe20000000016 */
[----:B------:R-:W-:-:S03]  /*1d60*/  @!P0 MOV R22, R20 ;  /* 0x0000001400168202 */ /* 0x000fc60000000f00 */
[----:B------:R-:W-:-:S07]  /*1d70*/  @P0 FMUL.FTZ R22, R21, 2.3283064365386962891e-10 ;  /* 0x2f80000015160820 */ /* 0x000fce0000410000 */
.L_x_50:
[----:B------:R-:W-:Y:S01]  /*1d80*/  HFMA2 R25, -RZ, RZ, 0, 0 ;  /* 0x00000000ff197431 */ /* 0x000fe200000001ff */
[----:B------:R-:W-:-:S04]  /*1d90*/  MOV R24, R0 ;  /* 0x0000000000187202 */ /* 0x000fc80000000f00 */
[----:B------:R-:W-:Y:S05]  /*1da0*/  RET.REL.NODEC R24 `(_ZN8physgrad7adjoint27sph_density_backward_kernelEPKfP6float3PfPKS3_S2_fi) ;  /* 0xffffffe018947950 */ /* 0x000fea0003c3ffff */
        .weak           $__internal_1_$__cuda_sm3x_div_rn_noftz_f32_slowpath
        .type           $__internal_1_$__cuda_sm3x_div_rn_noftz_f32_slowpath,@function
        .size           $__internal_1_$__cuda_sm3x_div_rn_noftz_f32_slowpath,(.L_x_336 - $__internal_1_$__cuda_sm3x_div_rn_noftz_f32_slowpath)
$__internal_1_$__cuda_sm3x_div_rn_noftz_f32_slowpath:
[----:B------:R-:W-:Y:S01]  /*1db0*/  SHF.R.U32.HI R23, RZ, 0x17, R25 ;  /* 0x00000017ff177819 */ /* 0x000fe20000011619 */
[----:B------:R-:W-:Y:S01]  /*1dc0*/  BSSY.RECONVERGENT B0, `(.L_x_51) ;  /* 0x0000064000007945 */ /* 0x000fe20003800200 */
[----:B------:R-:W-:Y:S02]  /*1dd0*/  SHF.R.U32.HI R24, RZ, 0x17, R26 ;  /* 0x00000017ff187819 */ /* 0x000fe4000001161a */
[----:B------:R-:W-:Y:S02]  /*1de0*/  LOP3.LUT R23, R23, 0xff, RZ, 0xc0, !PT ;  /* 0x000000ff17177812 */ /* 0x000fe400078ec0ff */
[----:B------:R-:W-:Y:S02]  /*1df0*/  LOP3.LUT R24, R24, 0xff, RZ, 0xc0, !PT ;  /* 0x000000ff18187812 */ /* 0x000fe400078ec0ff */
[----:B------:R-:W-:-:S04]  /*1e00*/  IADD3 R22, PT, PT, R23, -0x1, RZ ;  /* 0xffffffff17167810 */ /* 0x000fc80007ffe0ff */
[----:B------:R-:W-:Y:S02]  /*1e10*/  ISETP.GT.U32.AND P0, PT, R22, 0xfd, PT ;  /* 0x000000fd1600780c */ /* 0x000fe40003f04070 */
[----:B------:R-:W-:-:S04]  /*1e20*/  IADD3 R22, PT, PT, R24, -0x1, RZ ;  /* 0xffffffff18167810 */ /* 0x000fc80007ffe0ff */
[----:B------:R-:W-:-:S13]  /*1e30*/  ISETP.GT.U32.OR P0, PT, R22, 0xfd, P0 ;  /* 0x000000fd1600780c */ /* 0x000fda0000704470 */
[----:B------:R-:W-:Y:S01]  /*1e40*/  @!P0 MOV R27, RZ ;  /* 0x000000ff001b8202 */ /* 0x000fe20000000f00 */
[----:B------:R-:W-:Y:S06]  /*1e50*/  @!P0 BRA `(.L_x_52) ;  /* 0x0000000000648947 */ /* 0x000fec0003800000 */
[----:B------:R-:W-:Y:S02]  /*1e60*/  FSETP.GTU.FTZ.AND P0, PT, |R26|, +INF , PT ;  /* 0x7f8000001a00780b */ /* 0x000fe40003f1c200 */
[----:B------:R-:W-:-:S04]  /*1e70*/  FSETP.GTU.FTZ.AND P1, PT, |R25|, +INF , PT ;  /* 0x7f8000001900780b */ /* 0x000fc80003f3c200 */
[----:B------:R-:W-:-:S13]  /*1e80*/  PLOP3.LUT P0, PT, P0, P1, PT, 0xf8, 0x8f ;  /* 0x00000000008f781c */ /* 0x000fda0000703f70 */
[----:B------:R-:W-:Y:S05]  /*1e90*/  @P0 BRA `(.L_x_53) ;  /* 0x0000000400540947 */ /* 0x000fea0003800000 */
[----:B------:R-:W-:-:S13]  /*1ea0*/  LOP3.LUT P0, RZ, R25, 0x7fffffff, R26, 0xc8, !PT ;  /* 0x7fffffff19ff7812 */ /* 0x000fda000780c81a */
[----:B------:R-:W-:Y:S05]  /*1eb0*/  @!P0 BRA `(.L_x_54) ;  /* 0x0000000400448947 */ /* 0x000fea0003800000 */
[C---:B------:R-:W-:Y:S02]  /*1ec0*/  FSETP.NEU.FTZ.AND P2, PT, |R26|.reuse, +INF , PT ;  /* 0x7f8000001a00780b */ /* 0x040fe40003f5d200 */
[----:B------:R-:W-:Y:S02]  /*1ed0*/  FSETP.NEU.FTZ.AND P1, PT, |R25|, +INF , PT ;  /* 0x7f8000001900780b */ /* 0x000fe40003f3d200 */
[----:B------:R-:W-:-:S11]  /*1ee0*/  FSETP.NEU.FTZ.AND P0, PT, |R26|, +INF , PT ;  /* 0x7f8000001a00780b */ /* 0x000fd60003f1d200 */
[----:B------:R-:W-:Y:S05]  /*1ef0*/  @!P1 BRA !P2, `(.L_x_54) ;  /* 0x0000000400349947 */ /* 0x000fea0005000000 */
[----:B------:R-:W-:-:S04]  /*1f00*/  LOP3.LUT P2, RZ, R26, 0x7fffffff, RZ, 0xc0, !PT ;  /* 0x7fffffff1aff7812 */ /* 0x000fc8000784c0ff */
[----:B------:R-:W-:-:S13]  /*1f10*/  PLOP3.LUT P1, PT, P1, P2, PT, 0x2f, 0xf2 ;  /* 0x0000000000f2781c */ /* 0x000fda0000f24577 */
[----:B------:R-:W-:Y:S05]  /*1f20*/  @P1 BRA `(.L_x_55) ;  /* 0x0000000400201947 */ /* 0x000fea0003800000 */
[----:B------:R-:W-:-:S04]  /*1f30*/  LOP3.LUT P1, RZ, R25, 0x7fffffff, RZ, 0xc0, !PT ;  /* 0x7fffffff19ff7812 */ /* 0x000fc8000782c0ff */
[----:B------:R-:W-:-:S13]  /*1f40*/  PLOP3.LUT P0, PT, P0, P1, PT, 0x2f, 0xf2 ;  /* 0x0000000000f2781c */ /* 0x000fda0000702577 */
[----:B------:R-:W-:Y:S05]  /*1f50*/  @P0 BRA `(.L_x_56) ;  /* 0x0000000400080947 */ /* 0x000fea0003800000 */
[----:B------:R-:W-:-:S04]  /*1f60*/  IADD3 R22, PT, PT, R24, -0x1, RZ ;  /* 0xffffffff18167810 */ /* 0x000fc80007ffe0ff */
[----:B------:R-:W-:Y:S02]  /*1f70*/  ISETP.GE.AND P0, PT, R22, RZ, PT ;  /* 0x000000ff1600720c */ /* 0x000fe40003f06270 */
[----:B------:R-:W-:-:S04]  /*1f80*/  IADD3 R22, PT, PT, R23, -0x1, RZ ;  /* 0xffffffff17167810 */ /* 0x000fc80007ffe0ff */
[----:B------:R-:W-:-:S07]  /*1f90*/  ISETP.GE.AND P1, PT, R22, RZ, PT ;  /* 0x000000ff1600720c */ /* 0x000fce0003f26270 */
[----:B------:R-:W-:Y:S01]  /*1fa0*/  @P0 MOV R27, RZ ;  /* 0x000000ff001b0202 */ /* 0x000fe20000000f00 */
[----:B------:R-:W-:Y:S01]  /*1fb0*/  @!P0 FFMA R26, R26, 1.84467440737095516160e+19, RZ ;  /* 0x5f8000001a1a8823 */ /* 0x000fe200000000ff */
[----:B------:R-:W-:-:S04]  /*1fc0*/  @!P0 MOV R27, 0xffffffc0 ;  /* 0xffffffc0001b8802 */ /* 0x000fc80000000f00 */
[----:B------:R-:W-:Y:S01]  /*1fd0*/  @!P1 FFMA R25, R25, 1.84467440737095516160e+19, RZ ;  /* 0x5f80000019199823 */ /* 0x000fe200000000ff */
[----:B------:R-:W-:-:S07]  /*1fe0*/  @!P1 IADD3 R27, PT, PT, R27, 0x40, RZ ;  /* 0x000000401b1b9810 */ /* 0x000fce0007ffe0ff */
.L_x_52:
[----:B------:R-:W-:Y:S01]  /*1ff0*/  LEA R28, R23, 0xc0800000, 0x17 ;  /* 0xc0800000171c7811 */ /* 0x000fe200078eb8ff */
[----:B------:R-:W-:Y:S01]  /*2000*/  BSSY.RECONVERGENT B1, `(.L_x_57) ;  /* 0x0000036000017945 */ /* 0x000fe20003800200 */
[----:B------:R-:W-:Y:S02]  /*2010*/  IADD3 R24, PT, PT, R24, -0x7f, RZ ;  /* 0xffffff8118187810 */ /* 0x000fe40007ffe0ff */
[----:B------:R-:W-:-:S03]  /*2020*/  IADD3 R28, PT, PT, -R28, R25, RZ ;  /* 0x000000191c1c7210 */ /* 0x000fc60007ffe1ff */
[C---:B------:R-:W-:Y:S01]  /*2030*/  IMAD R25, R24.reuse, -0x800000, R26 ;  /* 0xff80000018197824 */ /* 0x040fe200078e021a */
[----:B------:R-:W-:Y:S01]  /*2040*/  IADD3 R24, PT, PT, R24, 0x7f, -R23 ;  /* 0x0000007f18187810 */ /* 0x000fe20007ffe817 */
[----:B------:R-:W-:Y:S01]  /*2050*/  FADD.FTZ R22, -R28, -RZ ;  /* 0x800000ff1c167221 */ /* 0x000fe20000010100 */
[----:B------:R-:W0:Y:S02]  /*2060*/  MUFU.RCP R23, R28 ;  /* 0x0000001c00177308 */ /* 0x000e240000001000 */
[----:B------:R-:W-:Y:S01]  /*2070*/  IADD3 R27, PT, PT, R24, R27, RZ ;  /* 0x0000001b181b7210 */ /* 0x000fe20007ffe0ff */
[----:B0-----:R-:W-:-:S04]  /*2080*/  FFMA R24, R23, R22, 1 ;  /* 0x3f80000017187423 */ /* 0x001fc80000000016 */
[----:B------:R-:W-:-:S04]  /*2090*/  FFMA R24, R23, R24, R23 ;  /* 0x0000001817187223 */ /* 0x000fc80000000017 */
[----:B------:R-:W-:-:S04]  /*20a0*/  FFMA R29, R25, R24, RZ ;  /* 0x00000018191d7223 */ /* 0x000fc800000000ff */
[----:B------:R-:W-:-:S04]  /*20b0*/  FFMA R23, R22, R29, R25 ;  /* 0x0000001d16177223 */ /* 0x000fc80000000019 */
[----:B------:R-:W-:-:S04]  /*20c0*/  FFMA R26, R24, R23, R29 ;  /* 0x00000017181a7223 */ /* 0x000fc8000000001d */
[----:B------:R-:W-:-:S04]  /*20d0*/  FFMA R25, R22, R26, R25 ;  /* 0x0000001a16197223 */ /* 0x000fc80000000019 */
[----:B------:R-:W-:-:S05]  /*20e0*/  FFMA R22, R24, R25, R26 ;  /* 0x0000001918167223 */ /* 0x000fca000000001a */
[----:B------:R-:W-:-:S04]  /*20f0*/  SHF.R.U32.HI R23, RZ, 0x17, R22 ;  /* 0x00000017ff177819 */ /* 0x000fc80000011616 */
[----:B------:R-:W-:-:S04]  /*2100*/  LOP3.LUT R28, R23, 0xff, RZ, 0xc0, !PT ;  /* 0x000000ff171c7812 */ /* 0x000fc800078ec0ff */
[----:B------:R-:W-:-:S04]  /*2110*/  IADD3 R23, PT, PT, R28, R27, RZ ;  /* 0x0000001b1c177210 */ /* 0x000fc80007ffe0ff */
[----:B------:R-:W-:-:S04]  /*2120*/  IADD3 R28, PT, PT, R23, -0x1, RZ ;  /* 0xffffffff171c7810 */ /* 0x000fc80007ffe0ff */
[----:B------:R-:W-:-:S13]  /*2130*/  ISETP.GE.U32.AND P0, PT, R28, 0xfe, PT ;  /* 0x000000fe1c00780c */ /* 0x000fda0003f06070 */
[----:B------:R-:W-:Y:S05]  /*2140*/  @!P0 BRA `(.L_x_58) ;  /* 0x0000000000808947 */ /* 0x000fea0003800000 */
[----:B------:R-:W-:-:S13]  /*2150*/  ISETP.GT.AND P0, PT, R23, 0xfe, PT ;  /* 0x000000fe1700780c */ /* 0x000fda0003f04270 */
[----:B------:R-:W-:Y:S05]  /*2160*/  @P0 BRA `(.L_x_59) ;  /* 0x00000000006c0947 */ /* 0x000fea0003800000 */
[----:B------:R-:W-:-:S13]  /*2170*/  ISETP.GE.AND P0, PT, R23, 0x1, PT ;  /* 0x000000011700780c */ /* 0x000fda0003f06270 */
[----:B------:R-:W-:Y:S05]  /*2180*/  @P0 BRA `(.L_x_60) ;  /* 0x0000000000740947 */ /* 0x000fea0003800000 */
[----:B------:R-:W-:Y:S02]  /*2190*/  ISETP.GE.AND P0, PT, R23, -0x18, PT ;  /* 0xffffffe81700780c */ /* 0x000fe40003f06270 */
[----:B------:R-:W-:-:S11]  /*21a0*/  LOP3.LUT R22, R22, 0x80000000, RZ, 0xc0, !PT ;  /* 0x8000000016167812 */ /* 0x000fd600078ec0ff */
[----:B------:R-:W-:Y:S05]  /*21b0*/  @!P0 BRA `(.L_x_60) ;  /* 0x0000000000688947 */ /* 0x000fea0003800000 */
[CCC-:B------:R-:W-:Y:S01]  /*21c0*/  FFMA.RP R27, R24.reuse, R25.reuse, R26.reuse ;  /* 0x00000019181b7223 */ /* 0x1c0fe2000000801a */
[CCC-:B------:R-:W-:Y:S01]  /*21d0*/  FFMA.RM R28, R24.reuse, R25.reuse, R26.reuse ;  /* 0x00000019181c7223 */ /* 0x1c0fe2000000401a */
[----:B------:R-:W-:Y:S01]  /*21e0*/  FFMA.RZ R24, R24, R25, R26 ;  /* 0x0000001918187223 */ /* 0x000fe2000000c01a */
[C---:B------:R-:W-:Y:S02]  /*21f0*/  ISETP.NE.AND P2, PT, R23.reuse, RZ, PT ;  /* 0x000000ff1700720c */ /* 0x040fe40003f45270 */
[----:B------:R-:W-:Y:S02]  /*2200*/  ISETP.NE.AND P1, PT, R23, RZ, PT ;  /* 0x000000ff1700720c */ /* 0x000fe40003f25270 */
[----:B------:R-:W-:Y:S02]  /*2210*/  LOP3.LUT R24, R24, 0x7fffff, RZ, 0xc0, !PT ;  /* 0x007fffff18187812 */ /* 0x000fe400078ec0ff */
[----:B------:R-:W-:Y:S02]  /*2220*/  FSETP.NEU.FTZ.AND P0, PT, R27, R28, PT ;  /* 0x0000001c1b00720b */ /* 0x000fe40003f1d000 */
[----:B------:R-:W-:-:S02]  /*2230*/  LOP3.LUT R25, R24, 0x800000, RZ, 0xfc, !PT ;  /* 0x0080000018197812 */ /* 0x000fc400078efcff */
[C---:B------:R-:W-:Y:S02]  /*2240*/  IADD3 R24, PT, PT, R23.reuse, 0x20, RZ ;  /* 0x0000002017187810 */ /* 0x040fe40007ffe0ff */
[----:B------:R-:W-:Y:S02]  /*2250*/  IADD3 R23, PT, PT, -R23, RZ, RZ ;  /* 0x000000ff17177210 */ /* 0x000fe40007ffe1ff */
[----:B------:R-:W-:Y:S02]  /*2260*/  SHF.L.U32 R24, R25, R24, RZ ;  /* 0x0000001819187219 */ /* 0x000fe400000006ff */
[----:B------:R-:W-:Y:S02]  /*2270*/  SEL R26, R23, RZ, P2 ;  /* 0x000000ff171a7207 */ /* 0x000fe40001000000 */
[----:B------:R-:W-:Y:S02]  /*2280*/  ISETP.NE.AND P1, PT, R24, RZ, P1 ;  /* 0x000000ff1800720c */ /* 0x000fe40000f25270 */
[----:B------:R-:W-:-:S02]  /*2290*/  SHF.R.U32.HI R26, RZ, R26, R25 ;  /* 0x0000001aff1a7219 */ /* 0x000fc40000011619 */
[----:B------:R-:W-:Y:S02]  /*22a0*/  PLOP3.LUT P0, PT, P0, P1, PT, 0xf8, 0x8f ;  /* 0x00000000008f781c */ /* 0x000fe40000703f70 */
[----:B------:R-:W-:Y:S02]  /*22b0*/  SHF.R.U32.HI R24, RZ, 0x1, R26 ;  /* 0x00000001ff187819 */ /* 0x000fe4000001161a */
[----:B------:R-:W-:-:S04]  /*22c0*/  SEL R23, RZ, 0x1, !P0 ;  /* 0x00000001ff177807 */ /* 0x000fc80004000000 */
[----:B------:R-:W-:-:S04]  /*22d0*/  LOP3.LUT R23, R23, 0x1, R24, 0xf8, !PT ;  /* 0x0000000117177812 */ /* 0x000fc800078ef818 */
[----:B------:R-:W-:-:S04]  /*22e0*/  LOP3.LUT R23, R23, R26, RZ, 0xc0, !PT ;  /* 0x0000001a17177212 */ /* 0x000fc800078ec0ff */
[----:B------:R-:W-:-:S04]  /*22f0*/  IADD3 R23, PT, PT, R24, R23, RZ ;  /* 0x0000001718177210 */ /* 0x000fc80007ffe0ff */
[----:B------:R-:W-:Y:S01]  /*2300*/  LOP3.LUT R22, R23, R22, RZ, 0xfc, !PT ;  /* 0x0000001617167212 */ /* 0x000fe200078efcff */
[----:B------:R-:W-:Y:S06]  /*2310*/  BRA `(.L_x_60) ;  /* 0x0000000000107947 */ /* 0x000fec0003800000 */
.L_x_59:
[----:B------:R-:W-:-:S04]  /*2320*/  LOP3.LUT R22, R22, 0x80000000, RZ, 0xc0, !PT ;  /* 0x8000000016167812 */ /* 0x000fc800078ec0ff */
[----:B------:R-:W-:Y:S01]  /*2330*/  LOP3.LUT R22, R22, 0x7f800000, RZ, 0xfc, !PT ;  /* 0x7f80000016167812 */ /* 0x000fe200078efcff */
[----:B------:R-:W-:Y:S06]  /*2340*/  BRA `(.L_x_60) ;  /* 0x0000000000047947 */ /* 0x000fec0003800000 */
.L_x_58:
[----:B------:R-:W-:-:S07]  /*2350*/  LEA R22, R27, R22, 0x17 ;  /* 0x000000161b167211 */ /* 0x000fce00078eb8ff */
.L_x_60:
[----:B------:R-:W-:Y:S05]  /*2360*/  BSYNC.RECONVERGENT B1 ;  /* 0x0000000000017941 */ /* 0x000fea0003800200 */
.L_x_57:
[----:B------:R-:W-:Y:S05]  /*2370*/  BRA `(.L_x_61) ;  /* 0x0000000000207947 */ /* 0x000fea0003800000 */
.L_x_56:
[----:B------:R-:W-:-:S04]  /*2380*/  LOP3.LUT R25, R25, 0x80000000, R26, 0x48, !PT ;  /* 0x8000000019197812 */ /* 0x000fc800078e481a */
[----:B------:R-:W-:Y:S01]  /*2390*/  LOP3.LUT R22, R25, 0x7f800000, RZ, 0xfc, !PT ;  /* 0x7f80000019167812 */ /* 0x000fe200078efcff */
[----:B------:R-:W-:Y:S06]  /*23a0*/  BRA `(.L_x_61) ;  /* 0x0000000000147947 */ /* 0x000fec0003800000 */
.L_x_55:
[----:B------:R-:W-:Y:S01]  /*23b0*/  LOP3.LUT R22, R25, 0x80000000, R26, 0x48, !PT ;  /* 0x8000000019167812 */ /* 0x000fe200078e481a */
[----:B------:R-:W-:Y:S06]  /*23c0*/  BRA `(.L_x_61) ;  /* 0x00000000000c7947 */ /* 0x000fec0003800000 */
.L_x_54:
[----:B------:R-:W0:Y:S01]  /*23d0*/  MUFU.RSQ R22, -QNAN ;  /* 0xffc0000000167908 */ /* 0x000e220000001400 */
[----:B------:R-:W-:Y:S05]  /*23e0*/  BRA `(.L_x_61) ;  /* 0x0000000000047947 */ /* 0x000fea0003800000 */
.L_x_53:
[----:B------:R-:W-:-:S07]  /*23f0*/  FADD.FTZ R22, R26, R25 ;  /* 0x000000191a167221 */ /* 0x000fce0000010000 */
.L_x_61:
[----:B------:R-:W-:Y:S05]  /*2400*/  BSYNC.RECONVERGENT B0 ;  /* 0x0000000000007941 */ /* 0x000fea0003800200 */
.L_x_51:
[----:B------:R-:W-:Y:S01]  /*2410*/  HFMA2 R25, -RZ, RZ, 0, 0 ;  /* 0x00000000ff197431 */ /* 0x000fe200000001ff */
[----:B------:R-:W-:-:S04]  /*2420*/  MOV R24, R0 ;  /* 0x0000000000187202 */ /* 0x000fc80000000f00 */
[----:B0-----:R-:W-:Y:S05]  /*2430*/  RET.REL.NODEC R24 `(_ZN8physgrad7adjoint27sph_density_backward_kernelEPKfP6float3PfPKS3_S2_fi) ;  /* 0xffffffd818f07950 */ /* 0x001fea0003c3ffff */
.L_x_62:
[----:B------:R-:W-:-:S00]  /*2440*/  BRA `(.L_x_62) ;  /* 0xfffffffc00fc7947 */ /* 0x000fc0000383ffff */
[----:B------:R-:W-:-:S00]  /*2450*/  NOP ;  /* 0x0000000000007918 */ /* 0x000fc00000000000 */
        /* <DEDUP_REMOVED lines=10> */
.L_x_336:


//--------------------- .text._ZN8physgrad7adjoint32calculate_energy_backward_kernelEfP6float3PfS2_PKS1_PKfS5_S7_i --------------------------
	.section	.text._ZN8physgrad7adjoint32calculate_energy_backward_kernelEfP6float3PfS2_PKS1_PKfS5_S7_i,"ax",@progbits
	.align	128
        .global         _ZN8physgrad7adjoint32calculate_energy_backward_kernelEfP6float3PfS2_PKS1_PKfS5_S7_i
        .type           _ZN8physgrad7adjoint32calculate_energy_backward_kernelEfP6float3PfS2_PKS1_PKfS5_S7_i,@function
        .size           _ZN8physgrad7adjoint32calculate_energy_backward_kernelEfP6float3PfS2_PKS1_PKfS5_S7_i,(.L_x_338 - _ZN8physgrad7adjoint32calculate_energy_backward_kernelEfP6float3PfS2_PKS1_PKfS5_S7_i)
        .other          _ZN8physgrad7adjoint32calculate_energy_backward_kernelEfP6float3PfS2_PKS1_PKfS5_S7_i,@"STO_CUDA_ENTRY STV_DEFAULT"
_ZN8physgrad7adjoint32calculate_energy_backward_kernelEfP6float3PfS2_PKS1_PKfS5_S7_i:
.text._ZN8physgrad7adjoint32calculate_energy_backward_kernelEfP6float3PfS2_PKS1_PKfS5_S7_i:
        /* <DEDUP_REMOVED lines=8> */
[----:B------:R-:W0:Y:S01]  /*0080*/  LDC.64 R6, c[0x0][0x3a0] ;  /* 0x0000e800ff067b82 */ /* 0x000e220000000a00 */
[----:B------:R-:W1:Y:S01]  /*0090*/  LDCU.64 UR12, c[0x0][0x358] ;  /* 0x00006b00ff0c77ac */ /* 0x000e620008000a00 */
[----:B------:R-:W2:Y:S06]  /*00a0*/  LDCU UR15, c[0x0][0x380] ;  /* 0x00007000ff0f77ac */ /* 0x000eac0008000800 */
[----:B------:R-:W3:Y:S08]  /*00b0*/  LDC.64 R4, c[0x0][0x3a8] ;  /* 0x0000ea00ff047b82 */ /* 0x000ef00000000a00 */
[----:B------:R-:W4:Y:S01]  /*00c0*/  LDC R19, c[0x0][0x380] ;  /* 0x0000e000ff137b82 */ /* 0x000f220000000800 */
[----:B0-----:R-:W-:-:S07]  /*00d0*/  IMAD.WIDE R6, R14, 0xc, R6 ;  /* 0x0000000c0e067825 */ /* 0x001fce00078e0206 */
[----:B------:R-:W0:Y:S01]  /*00e0*/  LDC.64 R8, c[0x0][0x388] ;  /* 0x0000e200ff087b82 */ /* 0x000e220000000a00 */
[----:B-1----:R-:W5:Y:S01]  /*00f0*/  LDG.E.CONSTANT R15, desc[UR12][R6.64+0x4] ;  /* 0x0000040c060f7981 */ /* 0x002f62000c1e9900 */
[----:B---3--:R-:W-:-:S03]  /*0100*/  IMAD.WIDE R4, R14, 0x4, R4 ;  /* 0x000000040e047825 */ /* 0x008fc600078e0204 */
[----:B------:R-:W3:Y:S03]  /*0110*/  LDG.E.CONSTANT R11, desc[UR12][R6.64] ;  /* 0x0000000c060b7981 */ /* 0x000ee6000c1e9900 */
[----:B------:R-:W1:Y:S01]  /*0120*/  LDC.64 R2, c[0x0][0x390] ;  /* 0x0000e400ff027b82 */ /* 0x000e620000000a00 */
[----:B------:R4:W2:Y:S04]  /*0130*/  LDG.E.CONSTANT R17, desc[UR12][R6.64+0x8] ;  /* 0x0000080c06117981 */ /* 0x0008a8000c1e9900 */
[----:B------:R-:W2:Y:S03]  /*0140*/  LDG.E.CONSTANT R4, desc[UR12][R4.64] ;  /* 0x0000000c04047981 */ /* 0x000ea6000c1e9900 */
[----:B------:R-:W0:Y:S01]  /*0150*/  LDC.64 R22, c[0x0][0x3b8] ;  /* 0x0000ee00ff167b82 */ /* 0x000e220000000a00 */
[----:B----4-:R-:W-:Y:S01]  /*0160*/  FMUL R7, R19, 0.5 ;  /* 0x3f00000013077820 */ /* 0x010fe20000400000 */
[C---:B------:R-:W-:Y:S01]  /*0170*/  ISETP.GE.AND P0, PT, R14.reuse, 0x1, PT ;  /* 0x000000010e00780c */ /* 0x040fe20003f06270 */
[----:B-1----:R-:W-:Y:S01]  /*0180*/  IMAD.WIDE R2, R14, 0x4, R2 ;  /* 0x000000040e027825 */ /* 0x002fe200078e0202 */
[----:B------:R-:W-:Y:S03]  /*0190*/  BSSY.RECONVERGENT B2, `(.L_x_63) ;  /* 0x00001a3000027945 */ /* 0x000fe60003800200 */
[----:B------:R-:W-:-:S02]  /*01a0*/  HFMA2 R12, -RZ, RZ, 0, 0 ;  /* 0x00000000ff0c7431 */ /* 0x000fc400000001ff */
[----:B0-----:R-:W-:-:S04]  /*01b0*/  IMAD.WIDE R22, R14, 0x4, R22 ;  /* 0x000000040e167825 */ /* 0x001fc800078e0216 */
[----:B-----5:R-:W-:-:S04]  /*01c0*/  FMUL R10, R15, R15 ;  /* 0x0000000f0f0a7220 */ /* 0x020fc80000400000 */
[----:B---3--:R-:W-:-:S04]  /*01d0*/  FFMA R10, R11, R11, R10 ;  /* 0x0000000b0b0a7223 */ /* 0x008fc8000000000a */
[----:B--2---:R-:W-:Y:S01]  /*01e0*/  FFMA R10, R17, R17, R10 ;  /* 0x00000011110a7223 */ /* 0x004fe2000000000a */
[----:B------:R-:W-:Y:S01]  /*01f0*/  FMUL R0, R4, R19 ;  /* 0x0000001304007220 */ /* 0x000fe20000400000 */
[----:B------:R-:W-:-:S04]  /*0200*/  IMAD.WIDE R4, R14, 0xc, R8 ;  /* 0x0000000c0e047825 */ /* 0x000fc800078e0208 */
[----:B------:R-:W-:Y:S01]  /*0210*/  FMUL R7, R10, R7 ;  /* 0x000000070a077220 */ /* 0x000fe20000400000 */
[----:B------:R-:W0:Y:S01]  /*0220*/  LDC.64 R18, c[0x0][0x3b0] ;  /* 0x0000ec00ff127b82 */ /* 0x000e220000000a00 */
[C---:B------:R-:W-:Y:S01]  /*0230*/  FMUL R13, R0.reuse, R11 ;  /* 0x0000000b000d7220 */ /* 0x040fe20000400000 */
[C---:B------:R-:W-:Y:S01]  /*0240*/  FMUL R15, R0.reuse, R15 ;  /* 0x0000000f000f7220 */ /* 0x040fe20000400000 */
[----:B------:R-:W-:-:S03]  /*0250*/  FMUL R21, R0, R17 ;  /* 0x0000001100157220 */ /* 0x000fc60000400000 */
[----:B------:R1:W-:Y:S04]  /*0260*/  STG.E desc[UR12][R4.64], R13 ;  /* 0x0000000d04007986 */ /* 0x0003e8000c10190c */
[----:B------:R1:W-:Y:S04]  /*0270*/  STG.E desc[UR12][R4.64+0x4], R15 ;  /* 0x0000040f04007986 */ /* 0x0003e8000c10190c */
[----:B------:R1:W-:Y:S04]  /*0280*/  STG.E desc[UR12][R4.64+0x8], R21 ;  /* 0x0000081504007986 */ /* 0x0003e8000c10190c */
[----:B------:R1:W-:Y:S01]  /*0290*/  STG.E desc[UR12][R2.64], R7 ;  /* 0x0000000702007986 */ /* 0x0003e2000c10190c */
[----:B------:R-:W-:-:S02]  /*02a0*/  CS2R R10, SRZ ;  /* 0x00000000000a7805 */ /* 0x000fc4000001ff00 */
[----:B------:R-:W-:Y:S01]  /*02b0*/  MOV R9, RZ ;  /* 0x000000ff00097202 */ /* 0x000fe20000000f00 */
[----:B0-----:R-:W-:Y:S01]  /*02c0*/  IMAD.WIDE R18, R14, 0xc, R18 ;  /* 0x0000000c0e127825 */ /* 0x001fe200078e0212 */
[----:B-1----:R-:W-:Y:S06]  /*02d0*/  @!P0 BRA `(.L_x_64) ;  /* 0x0000001800388947 */ /* 0x002fec0003800000 */
[----:B------:R0:W5:Y:S04]  /*02e0*/  LDG.E.CONSTANT R17, desc[UR12][R18.64] ;  /* 0x0000000c12117981 */ /* 0x000168000c1e9900 */
[----:B------:R0:W5:Y:S04]  /*02f0*/  LDG.E.CONSTANT R8, desc[UR12][R18.64+0x4] ;  /* 0x0000040c12087981 */ /* 0x000168000c1e9900 */
[----:B------:R0:W5:Y:S01]  /*0300*/  LDG.E.CONSTANT R6, desc[UR12][R18.64+0x8] ;  /* 0x0000080c12067981 */ /* 0x000162000c1e9900 */
[----:B------:R-:W-:Y:S01]  /*0310*/  VIMNMX R11, PT, PT, R14, UR14, PT ;  /* 0x0000000e0e0b7c48 */ /* 0x000fe2000bfe0100 */
[----:B------:R-:W-:Y:S01]  /*0320*/  BSSY.RECONVERGENT B1, `(.L_x_65) ;  /* 0x00000e2000017945 */ /* 0x000fe20003800200 */
[----:B------:R-:W-:-:S02]  /*0330*/  MOV R9, RZ ;  /* 0x000000ff00097202 */ /* 0x000fc40000000f00 */
[C---:B------:R-:W-:Y:S02]  /*0340*/  ISETP.GE.AND P0, PT, R11.reuse, 0x4, PT ;  /* 0x000000040b00780c */ /* 0x040fe40003f06270 */
[----:B------:R-:W-:Y:S02]  /*0350*/  MOV R4, RZ ;  /* 0x000000ff00047202 */ /* 0x000fe40000000f00 */
[----:B------:R-:W-:Y:S02]  /*0360*/  MOV R10, RZ ;  /* 0x000000ff000a7202 */ /* 0x000fe40000000f00 */
[----:B------:R-:W-:Y:S02]  /*0370*/  MOV R12, RZ ;  /* 0x000000ff000c7202 */ /* 0x000fe40000000f00 */
[----:B------:R-:W-:-:S05]  /*0380*/  VIMNMX R11, PT, PT, R11, 0x1, !PT ;  /* 0x000000010b0b7848 */ /* 0x000fca0007fe0100 */
[----:B0-----:R-:W-:Y:S05]  /*0390*/  @!P0 BRA `(.L_x_66) ;  /* 0x0000000c00688947 */ /* 0x001fea0003800000 */
[----:B------:R-:W0:Y:S01]  /*03a0*/  LDCU.128 UR8, c[0x0][0x3b0] ;  /* 0x00007600ff0877ac */ /* 0x000e220008000c00 */
[----:B------:R-:W-:Y:S01]  /*03b0*/  LOP3.LUT R4, R11, 0x7ffffffc, RZ, 0xc0, !PT ;  /* 0x7ffffffc0b047812 */ /* 0x000fe200078ec0ff */
[----:B------:R-:W-:Y:S01]  /*03c0*/  HFMA2 R9, -RZ, RZ, 0, 0 ;  /* 0x00000000ff097431 */ /* 0x000fe200000001ff */
[----:B------:R-:W-:Y:S02]  /*03d0*/  BSSY.RECONVERGENT B0, `(.L_x_67) ;  /* 0x00000d5000007945 */ /* 0x000fe40003800200 */
[----:B------:R-:W-:Y:S01]  /*03e0*/  IADD3 R4, PT, PT, -R4, RZ, RZ ;  /* 0x000000ff04047210 */ /* 0x000fe20007ffe1ff */
[----:B0-----:R-:W-:Y:S02]  /*03f0*/  UIADD3 UR6, UP0, UPT, UR8, 0x18, URZ ;  /* 0x0000001808067890 */ /* 0x001fe4000ff1e0ff */
[----:B------:R-:W-:Y:S02]  /*0400*/  UIADD3 UR4, UP1, UPT, UR10, 0x8, URZ ;  /* 0x000000080a047890 */ /* 0x000fe4000ff3e0ff */
[----:B------:R-:W-:-:S02]  /*0410*/  UIADD3.X UR7, UPT, UPT, URZ, UR9, URZ, UP0, !UPT ;  /* 0x00000009ff077290 */ /* 0x000fc400087fe4ff */
[----:B------:R-:W-:Y:S01]  /*0420*/  UIADD3.X UR5, UPT, UPT, URZ, UR11, URZ, UP1, !UPT ;  /* 0x0000000bff057290 */ /* 0x000fe20008ffe4ff */
[----:B------:R-:W-:Y:S02]  /*0430*/  MOV R24, UR6 ;  /* 0x0000000600187c02 */ /* 0x000fe40008000f00 */
[----:B------:R-:W-:Y:S02]  /*0440*/  MOV R20, UR4 ;  /* 0x0000000400147c02 */ /* 0x000fe40008000f00 */
[----:B------:R-:W-:Y:S02]  /*0450*/  MOV R25, UR7 ;  /* 0x0000000700197c02 */ /* 0x000fe40008000f00 */
[----:B------:R-:W-:-:S07]  /*0460*/  MOV R21, UR5 ;  /* 0x0000000500157c02 */ /* 0x000fce0008000f00 */
.L_x_96:
[----:B------:R-:W2:Y:S04]  /*0470*/  LDG.E.CONSTANT R5, desc[UR12][R24.64+-0x14] ;  /* 0xffffec0c18057981 */ /* 0x000ea8000c1e9900 */
[----:B------:R-:W3:Y:S04]  /*0480*/  LDG.E.CONSTANT R0, desc[UR12][R24.64+-0x18] ;  /* 0xffffe80c18007981 */ /* 0x000ee8000c1e9900 */
[----:B------:R-:W4:Y:S01]  /*0490*/  LDG.E.CONSTANT R3, desc[UR12][R24.64+-0x10] ;  /* 0xfffff00c18037981 */ /* 0x000f22000c1e9900 */
[----:B------:R-:W-:Y:S01]  /*04a0*/  IADD3 R4, PT, PT, R4, 0x4, RZ ;  /* 0x0000000404047810 */ /* 0x000fe20007ffe0ff */
[----:B------:R-:W-:Y:S03]  /*04b0*/  BSSY.RECONVERGENT B3, `(.L_x_68) ;  /* 0x0000013000037945 */ /* 0x000fe60003800200 */
[----:B------:R-:W-:Y:S01]  /*04c0*/  ISETP.NE.AND P2, PT, R4, RZ, PT ;  /* 0x000000ff0400720c */ /* 0x000fe20003f45270 */
[----:B--2--5:R-:W-:Y:S01]  /*04d0*/  FADD R5, R8, -R5 ;  /* 0x8000000508057221 */ /* 0x024fe20000000000 */
[----:B---3--:R-:W-:-:S03]  /*04e0*/  FADD R7, R17, -R0 ;  /* 0x8000000011077221 */ /* 0x008fc60000000000 */
[----:B------:R-:W-:Y:S01]  /*04f0*/  FMUL R0, R5, R5 ;  /* 0x0000000505007220 */ /* 0x000fe20000400000 */
[----:B----4-:R-:W-:-:S03]  /*0500*/  FADD R2, R6, -R3 ;  /* 0x8000000306027221 */ /* 0x010fc60000000000 */
[----:B------:R-:W-:-:S04]  /*0510*/  FFMA R3, R7, R7, R0 ;  /* 0x0000000707037223 */ /* 0x000fc80000000000 */
[----:B------:R-:W-:-:S04]  /*0520*/  FFMA R3, R2, R2, R3 ;  /* 0x0000000202037223 */ /* 0x000fc80000000003 */
[----:B------:R0:W1:Y:S01]  /*0530*/  MUFU.RSQ R16, R3 ;  /* 0x0000000300107308 */ /* 0x0000620000001400 */
[----:B------:R-:W-:-:S04]  /*0540*/  IADD3 R0, PT, PT, R3, -0xd000000, RZ ;  /* 0xf300000003007810 */ /* 0x000fc80007ffe0ff */
[----:B------:R-:W-:-:S13]  /*0550*/  ISETP.GT.U32.AND P0, PT, R0, 0x727fffff, PT ;  /* 0x727fffff0000780c */ /* 0x000fda0003f04070 */
[----:B01----:R-:W-:Y:S05]  /*0560*/  @!P0 BRA `(.L_x_69) ;  /* 0x00000000000c8947 */ /* 0x003fea0003800000 */
[----:B------:R-:W-:-:S07]  /*0570*/  MOV R0, 0x590 ;  /* 0x0000059000007802 */ /* 0x000fce0000000f00 */
[----:B------:R-:W-:Y:S05]  /*0580*/  CALL.REL.NOINC `($__internal_2_$__cuda_sm20_sqrt_rn_f32_slowpath) ;  /* 0x0000003000e07944 */ /* 0x000fea0003c00000 */
[----:B------:R-:W-:Y:S05]  /*0590*/  BRA `(.L_x_70) ;  /* 0x0000000000107947 */ /* 0x000fea0003800000 */
.L_x_69:
[----:B------:R-:W-:Y:S01]  /*05a0*/  FMUL.FTZ R26, R3, R16 ;  /* 0x00000010031a7220 */ /* 0x000fe20000410000 */
[----:B------:R-:W-:-:S03]  /*05b0*/  FMUL.FTZ R0, R16, 0.5 ;  /* 0x3f00000010007820 */ /* 0x000fc60000410000 */
[----:B------:R-:W-:-:S04]  /*05c0*/  FFMA R3, -R26, R26, R3 ;  /* 0x0000001a1a037223 */ /* 0x000fc80000000103 */
[----:B------:R-:W-:-:S07]  /*05d0*/  FFMA R26, R3, R0, R26 ;  /* 0x00000000031a7223 */ /* 0x000fce000000001a */
.L_x_70:
[----:B------:R-:W-:Y:S05]  /*05e0*/  BSYNC.RECONVERGENT B3 ;  /* 0x0000000000037941 */ /* 0x000fea0003800200 */
.L_x_68:
[----:B------:R-:W-:Y:S01]  /*05f0*/  FSETP.GEU.AND P0, PT, R26, 9.9999999747524270788e-07, PT ;  /* 0x358637bd1a00780b */ /* 0x000fe20003f0e000 */
[----:B------:R-:W-:-:S12]  /*0600*/  BSSY.RECONVERGENT B5, `(.L_x_71) ;  /* 0x0000019000057945 */ /* 0x000fd80003800200 */
[----:B------:R-:W-:Y:S05]  /*0610*/  @!P0 BRA `(.L_x_72) ;  /* 0x00000000005c8947 */ /* 0x000fea0003800000 */
[----:B------:R-:W2:Y:S04]  /*0620*/  LDG.E.CONSTANT R0, desc[UR12][R22.64] ;  /* 0x0000000c16007981 */ /* 0x000ea8000c1e9900 */
[----:B------:R-:W3:Y:S01]  /*0630*/  LDG.E.CONSTANT R3, desc[UR12][R20.64+-0x8] ;  /* 0xfffff80c14037981 */ /* 0x000ee2000c1e9900 */
[-C--:B------:R-:W-:Y:S01]  /*0640*/  FMUL R13, R26, R26.reuse ;  /* 0x0000001a1a0d7220 */ /* 0x080fe20000400000 */
[----:B------:R-:W-:Y:S03]  /*0650*/  BSSY.RECONVERGENT B6, `(.L_x_73) ;  /* 0x000000f000067945 */ /* 0x000fe60003800200 */
[----:B------:R-:W-:-:S04]  /*0660*/  FMUL R26, R13, R26 ;  /* 0x0000001a0d1a7220 */ /* 0x000fc80000400000 */
[----:B------:R-:W0:Y:S02]  /*0670*/  MUFU.RCP R13, R26 ;  /* 0x0000001a000d7308 */ /* 0x000e240000001000 */
[----:B0-----:R-:W-:-:S04]  /*0680*/  FFMA R16, -R26, R13, 1 ;  /* 0x3f8000001a107423 */ /* 0x001fc8000000010d */
[----:B------:R-:W-:Y:S01]  /*0690*/  FFMA R16, R13, R16, R13 ;  /* 0x000000100d107223 */ /* 0x000fe2000000000d */
[----:B--2---:R-:W-:-:S04]  /*06a0*/  FMUL R0, R0, 8.98755174400000000000e+09 ;  /* 0x5005ecca00007820 */ /* 0x004fc80000400000 */
[----:B---3--:R-:W-:-:S04]  /*06b0*/  FMUL R3, R0, R3 ;  /* 0x0000000300037220 */ /* 0x008fc80000400000 */
[----:B------:R-:W0:Y:S01]  /*06c0*/  FCHK P0, R3, R26 ;  /* 0x0000001a03007302 */ /* 0x000e220000000000 */
[----:B------:R-:W-:-:S04]  /*06d0*/  FFMA R13, R3, R16, RZ ;  /* 0x00000010030d7223 */ /* 0x000fc800000000ff */
[----:B------:R-:W-:-:S04]  /*06e0*/  FFMA R0, -R26, R13, R3 ;  /* 0x0000000d1a007223 */ /* 0x000fc80000000103 */
[----:B------:R-:W-:Y:S01]  /*06f0*/  FFMA R0, R16, R0, R13 ;  /* 0x0000000010007223 */ /* 0x000fe2000000000d */
[----:B0-----:R-:W-:Y:S06]  /*0700*/  @!P0 BRA `(.L_x_74) ;  /* 0x00000000000c8947 */ /* 0x001fec0003800000 */
[----:B------:R-:W-:Y:S02]  /*0710*/  MOV R0, R26 ;  /* 0x0000001a00007202 */ /* 0x000fe40000000f00 */
[----:B------:R-:W-:-:S07]  /*0720*/  MOV R16, 0x740 ;  /* 0x0000074000107802 */ /* 0x000fce0000000f00 */
[----:B------:R-:W-:Y:S05]  /*0730*/  CALL.REL.NOINC `($__internal_3_$__cuda_sm3x_div_rn_noftz_f32_slowpath) ;  /* 0x0000003000cc7944 */ /* 0x000fea0003c00000 */
.L_x_74:
[----:B------:R-:W-:Y:S05]  /*0740*/  BSYNC.RECONVERGENT B6 ;  /* 0x0000000000067941 */ /* 0x000fea0003800200 */
.L_x_73:
[----:B------:R-:W-:-:S04]  /*0750*/  FMUL R0, R0, UR15 ;  /* 0x0000000f00007c20 */ /* 0x000fc80008400000 */
[-C--:B------:R-:W-:Y:S01]  /*0760*/  FFMA R12, R7, R0.reuse, R12 ;  /* 0x00000000070c7223 */ /* 0x080fe2000000000c */
[-C--:B------:R-:W-:Y:S01]  /*0770*/  FFMA R10, R5, R0.reuse, R10 ;  /* 0x00000000050a7223 */ /* 0x080fe2000000000a */
[----:B------:R-:W-:-:S07]  /*0780*/  FFMA R9, R2, R0, R9 ;  /* 0x0000000002097223 */ /* 0x000fce0000000009 */
.L_x_72:
[----:B------:R-:W-:Y:S05]  /*0790*/  BSYNC.RECONVERGENT B5 ;  /* 0x0000000000057941 */ /* 0x000fea0003800200 */
.L_x_71:
[----:B------:R-:W2:Y:S04]  /*07a0*/  LDG.E.CONSTANT R5, desc[UR12][R24.64+-0x8] ;  /* 0xfffff80c18057981 */ /* 0x000ea8000c1e9900 */
        /* <DEDUP_REMOVED lines=16> */
.L_x_76:
[----:B------:R-:W-:Y:S01]  /*08b0*/  FMUL.FTZ R26, R3, R16 ;  /* 0x00000010031a7220 */ /* 0x000fe20000410000 */
[----:B------:R-:W-:-:S03]  /*08c0*/  FMUL.FTZ R0, R16, 0.5 ;  /* 0x3f00000010007820 */ /* 0x000fc60000410000 */
[----:B------:R-:W-:-:S04]  /*08d0*/  FFMA R3, -R26, R26, R3 ;  /* 0x0000001a1a037223 */ /* 0x000fc80000000103 */
[----:B------:R-:W-:-:S07]  /*08e0*/  FFMA R26, R3, R0, R26 ;  /* 0x00000000031a7223 */ /* 0x000fce000000001a */
.L_x_77:
[----:B------:R-:W-:Y:S05]  /*08f0*/  BSYNC.RECONVERGENT B3 ;  /* 0x0000000000037941 */ /* 0x000fea0003800200 */
.L_x_75:
        /* <DEDUP_REMOVED lines=21> */
.L_x_81:
[----:B------:R-:W-:Y:S05]  /*0a50*/  BSYNC.RECONVERGENT B6 ;  /* 0x0000000000067941 */ /* 0x000fea0003800200 */
.L_x_80:
[----:B------:R-:W-:-:S04]  /*0a60*/  FMUL R0, R0, UR15 ;  /* 0x0000000f00007c20 */ /* 0x000fc80008400000 */
[-C--:B------:R-:W-:Y:S01]  /*0a70*/  FFMA R12, R7, R0.reuse, R12 ;  /* 0x00000000070c7223 */ /* 0x080fe2000000000c */
[-C--:B------:R-:W-:Y:S01]  /*0a80*/  FFMA R10, R5, R0.reuse, R10 ;  /* 0x00000000050a7223 */ /* 0x080fe2000000000a */
[----:B------:R-:W-:-:S07]  /*0a90*/  FFMA R9, R2, R0, R9 ;  /* 0x0000000002097223 */ /* 0x000fce0000000009 */
.L_x_79:
[----:B------:R-:W-:Y:S05]  /*0aa0*/  BSYNC.RECONVERGENT B5 ;  /* 0x0000000000057941 */ /* 0x000fea0003800200 */
.L_x_78:
        /* <DEDUP_REMOVED lines=17> */
.L_x_83:
[----:B------:R-:W-:Y:S01]  /*0bc0*/  FMUL.FTZ R26, R3, R16 ;  /* 0x00000010031a7220 */ /* 0x000fe20000410000 */
[----:B------:R-:W-:-:S03]  /*0bd0*/  FMUL.FTZ R0, R16, 0.5 ;  /* 0x3f00000010007820 */ /* 0x000fc60000410000 */
[----:B------:R-:W-:-:S04]  /*0be0*/  FFMA R3, -R26, R26, R3 ;  /* 0x0000001a1a037223 */ /* 0x000fc80000000103 */
[----:B------:R-:W-:-:S07]  /*0bf0*/  FFMA R26, R3, R0, R26 ;  /* 0x00000000031a7223 */ /* 0x000fce000000001a */
.L_x_84:
[----:B------:R-:W-:Y:S05]  /*0c00*/  BSYNC.RECONVERGENT B3 ;  /* 0x0000000000037941 */ /* 0x000fea0003800200 */
.L_x_82:
        /* <DEDUP_REMOVED lines=21> */
.L_x_88:
[----:B------:R-:W-:Y:S05]  /*0d60*/  BSYNC.RECONVERGENT B6 ;  /* 0x0000000000067941 */ /* 0x000fea0003800200 */
.L_x_87:
[----:B------:R-:W-:-:S04]  /*0d70*/  FMUL R0, R0, UR15 ;  /* 0x0000000f00007c20 */ /* 0x000fc80008400000 */
[-C--:B------:R-:W-:Y:S01]  /*0d80*/  FFMA R12, R7, R0.reuse, R12 ;  /* 0x00000000070c7223 */ /* 0x080fe2000000000c */
[-C--:B------:R-:W-:Y:S01]  /*0d90*/  FFMA R10, R5, R0.reuse, R10 ;  /* 0x00000000050a7223 */ /* 0x080fe2000000000a */
[----:B------:R-:W-:-:S07]  /*0da0*/  FFMA R9, R2, R0, R9 ;  /* 0x0000000002097223 */ /* 0x000fce0000000009 */
.L_x_86:
[----:B------:R-:W-:Y:S05]  /*0db0*/  BSYNC.RECONVERGENT B5 ;  /* 0x0000000000057941 */ /* 0x000fea0003800200 */
.L_x_85:
        /* <DEDUP_REMOVED lines=17> */
.L_x_90:
[----:B------:R-:W-:Y:S01]  /*0ed0*/  FMUL.FTZ R26, R3, R16 ;  /* 0x00000010031a7220 */ /* 0x000fe20000410000 */
[----:B------:R-:W-:-:S03]  /*0ee0*/  FMUL.FTZ R0, R16, 0.5 ;  /* 0x3f00000010007820 */ /* 0x000fc60000410000 */
[----:B------:R-:W-:-:S04]  /*0ef0*/  FFMA R3, -R26, R26, R3 ;  /* 0x0000001a1a037223 */ /* 0x000fc80000000103 */
[----:B------:R-:W-:-:S07]  /*0f00*/  FFMA R26, R3, R0, R26 ;  /* 0x00000000031a7223 */ /* 0x000fce000000001a */
.L_x_91:
[----:B------:R-:W-:Y:S05]  /*0f10*/  BSYNC.RECONVERGENT B3 ;  /* 0x0000000000037941 */ /* 0x000fea0003800200 */
.L_x_89:
        /* <DEDUP_REMOVED lines=21> */
.L_x_95:
[----:B------:R-:W-:Y:S05]  /*1070*/  BSYNC.RECONVERGENT B6 ;  /* 0x0000000000067941 */ /* 0x000fea0003800200 */
.L_x_94:
[----:B------:R-:W-:-:S04]  /*1080*/  FMUL R0, R0, UR15 ;  /* 0x0000000f00007c20 */ /* 0x000fc80008400000 */
[-C--:B------:R-:W-:Y:S01]  /*1090*/  FFMA R12, R7, R0.reuse, R12 ;  /* 0x00000000070c7223 */ /* 0x080fe2000000000c */
[-C--:B------:R-:W-:Y:S01]  /*10a0*/  FFMA R10, R5, R0.reuse, R10 ;  /* 0x00000000050a7223 */ /* 0x080fe2000000000a */
[----:B------:R-:W-:-:S07]  /*10b0*/  FFMA R9, R2, R0, R9 ;  /* 0x0000000002097223 */ /* 0x000fce0000000009 */
.L_x_93:
[----:B------:R-:W-:Y:S05]  /*10c0*/  BSYNC.RECONVERGENT B5 ;  /* 0x0000000000057941 */ /* 0x000fea0003800200 */
.L_x_92:
[----:B------:R-:W-:Y:S02]  /*10d0*/  IADD3 R24, P0, PT, R24, 0x30, RZ ;  /* 0x0000003018187810 */ /* 0x000fe40007f1e0ff */
[----:B------:R-:W-:Y:S02]  /*10e0*/  IADD3 R20, P1, PT, R20, 0x10, RZ ;  /* 0x0000001014147810 */ /* 0x000fe40007f3e0ff */
[----:B------:R-:W-:Y:S02]  /*10f0*/  IADD3.X R25, PT, PT, RZ, R25, RZ, P0, !PT ;  /* 0x00000019ff197210 */ /* 0x000fe400007fe4ff */
[----:B------:R-:W-:Y:S01]  /*1100*/  IADD3.X R21, PT, PT, RZ, R21, RZ, P1, !PT ;  /* 0x00000015ff157210 */ /* 0x000fe20000ffe4ff */
[----:B------:R-:W-:Y:S08]  /*1110*/  @P2 BRA `(.L_x_96) ;  /* 0xfffffff000d42947 */ /* 0x000ff0000383ffff */
[----:B------:R-:W-:Y:S05]  /*1120*/  BSYNC.RECONVERGENT B0 ;  /* 0x0000000000007941 */ /* 0x000fea0003800200 */
.L_x_67:
[----:B------:R-:W-:-:S07]  /*1130*/  LOP3.LUT R4, R11, 0x7ffffffc, RZ, 0xc0, !PT ;  /* 0x7ffffffc0b047812 */ /* 0x000fce00078ec0ff */
.L_x_66:
[----:B------:R-:W-:Y:S05]  /*1140*/  BSYNC.RECONVERGENT B1 ;  /* 0x0000000000017941 */ /* 0x000fea0003800200 */
.L_x_65:
[----:B------:R-:W-:-:S13]  /*1150*/  LOP3.LUT P0, R0, R11, 0x3, RZ, 0xc0, !PT ;  /* 0x000000030b007812 */ /* 0x000fda000780c0ff */
[----:B------:R-:W-:Y:S05]  /*1160*/  @!P0 BRA `(.L_x_64) ;  /* 0x0000000800948947 */ /* 0x000fea0003800000 */
[----:B------:R-:W-:Y:S01]  /*1170*/  ISETP.NE.AND P0, PT, R0, 0x1, PT ;  /* 0x000000010000780c */ /* 0x000fe20003f05270 */
[----:B------:R-:W-:-:S12]  /*1180*/  BSSY.RECONVERGENT B0, `(.L_x_97) ;  /* 0x000006b000007945 */ /* 0x000fd80003800200 */
[----:B------:R-:W-:Y:S05]  /*1190*/  @!P0 BRA `(.L_x_98) ;  /* 0x0000000400a48947 */ /* 0x000fea0003800000 */
[----:B------:R-:W0:Y:S02]  /*11a0*/  LDC.64 R24, c[0x0][0x3b0] ;  /* 0x0000ec00ff187b82 */ /* 0x000e240000000a00 */
[----:B0-----:R-:W-:-:S05]  /*11b0*/  IMAD.WIDE.U32 R24, R4, 0xc, R24 ;  /* 0x0000000c04187825 */ /* 0x001fca00078e0018 */
[----:B------:R-:W2:Y:S04]  /*11c0*/  LDG.E.CONSTANT R5, desc[UR12][R24.64+0x4] ;  /* 0x0000040c18057981 */ /* 0x000ea8000c1e9900 */
[----:B------:R-:W3:Y:S04]  /*11d0*/  LDG.E.CONSTANT R0, desc[UR12][R24.64] ;  /* 0x0000000c18007981 */ /* 0x000ee8000c1e9900 */
[----:B------:R-:W4:Y:S01]  /*11e0*/  LDG.E.CONSTANT R3, desc[UR12][R24.64+0x8] ;  /* 0x0000080c18037981 */ /* 0x000f22000c1e9900 */
[----:B------:R-:W-:Y:S01]  /*11f0*/  BSSY.RECONVERGENT B1, `(.L_x_99) ;  /* 0x0000012000017945 */ /* 0x000fe20003800200 */
        /* <DEDUP_REMOVED lines=13> */
.L_x_100:
[----:B------:R-:W-:Y:S01]  /*12d0*/  FMUL.FTZ R26, R3, R16 ;  /* 0x00000010031a7220 */ /* 0x000fe20000410000 */
[----:B------:R-:W-:-:S03]  /*12e0*/  FMUL.FTZ R0, R16, 0.5 ;  /* 0x3f00000010007820 */ /* 0x000fc60000410000 */
[----:B------:R-:W-:-:S04]  /*12f0*/  FFMA R3, -R26, R26, R3 ;  /* 0x0000001a1a037223 */ /* 0x000fc80000000103 */
[----:B------:R-:W-:-:S07]  /*1300*/  FFMA R26, R3, R0, R26 ;  /* 0x00000000031a7223 */ /* 0x000fce000000001a */
.L_x_101:
[----:B------:R-:W-:Y:S05]  /*1310*/  BSYNC.RECONVERGENT B1 ;  /* 0x0000000000017941 */ /* 0x000fea0003800200 */
.L_x_99:
[----:B------:R-:W0:Y:S01]  /*1320*/  LDC.64 R20, c[0x0][0x3b8] ;  /* 0x0000ee00ff147b82 */ /* 0x000e220000000a00 */
[----:B------:R-:W-:Y:S01]  /*1330*/  FSETP.GEU.AND P0, PT, R26, 9.9999999747524270788e-07, PT ;  /* 0x358637bd1a00780b */ /* 0x000fe20003f0e000 */
[----:B------:R-:W-:Y:S01]  /*1340*/  BSSY.RECONVERGENT B1, `(.L_x_102) ;  /* 0x000001b000017945 */ /* 0x000fe20003800200 */
[----:B0-----:R-:W-:-:S11]  /*1350*/  IMAD.WIDE.U32 R20, R4, 0x4, R20 ;  /* 0x0000000404147825 */ /* 0x001fd600078e0014 */
        /* <DEDUP_REMOVED lines=19> */
.L_x_105:
[----:B------:R-:W-:Y:S05]  /*1490*/  BSYNC.RECONVERGENT B5 ;  /* 0x0000000000057941 */ /* 0x000fea0003800200 */
.L_x_104:
[----:B------:R-:W0:Y:S02]  /*14a0*/  LDCU UR4, c[0x0][0x380] ;  /* 0x00007000ff0477ac */ /* 0x000e240008000800 */
[----:B0-----:R-:W-:-:S04]  /*14b0*/  FMUL R0, R0, UR4 ;  /* 0x0000000400007c20 */ /* 0x001fc80008400000 */
[-C--:B------:R-:W-:Y:S01]  /*14c0*/  FFMA R12, R7, R0.reuse, R12 ;  /* 0x00000000070c7223 */ /* 0x080fe2000000000c */
[-C--:B------:R-:W-:Y:S01]  /*14d0*/  FFMA R10, R5, R0.reuse, R10 ;  /* 0x00000000050a7223 */ /* 0x080fe2000000000a */
[----:B------:R-:W-:-:S07]  /*14e0*/  FFMA R9, R2, R0, R9 ;  /* 0x0000000002097223 */ /* 0x000fce0000000009 */
.L_x_103:
[----:B------:R-:W-:Y:S05]  /*14f0*/  BSYNC.RECONVERGENT B1 ;  /* 0x0000000000017941 */ /* 0x000fea0003800200 */
.L_x_102:
        /* <DEDUP_REMOVED lines=17> */
.L_x_107:
[----:B------:R-:W-:Y:S01]  /*1610*/  FMUL.FTZ R26, R3, R16 ;  /* 0x00000010031a7220 */ /* 0x000fe20000410000 */
[----:B------:R-:W-:-:S03]  /*1620*/  FMUL.FTZ R0, R16, 0.5 ;  /* 0x3f00000010007820 */ /* 0x000fc60000410000 */
[----:B------:R-:W-:-:S04]  /*1630*/  FFMA R3, -R26, R26, R3 ;  /* 0x0000001a1a037223 */ /* 0x000fc80000000103 */
[----:B------:R-:W-:-:S07]  /*1640*/  FFMA R26, R3, R0, R26 ;  /* 0x00000000031a7223 */ /* 0x000fce000000001a */
.L_x_108:
[----:B------:R-:W-:Y:S05]  /*1650*/  BSYNC.RECONVERGENT B1 ;  /* 0x0000000000017941 */ /* 0x000fea0003800200 */
.L_x_106:
        /* <DEDUP_REMOVED lines=21> */
.L_x_112:
[----:B------:R-:W-:Y:S05]  /*17b0*/  BSYNC.RECONVERGENT B5 ;  /* 0x0000000000057941 */ /* 0x000fea0003800200 */
.L_x_111:
[----:B------:R-:W0:Y:S02]  /*17c0*/  LDCU UR4, c[0x0][0x380] ;  /* 0x00007000ff0477ac */ /* 0x000e240008000800 */
[----:B0-----:R-:W-:-:S04]  /*17d0*/  FMUL R0, R0, UR4 ;  /* 0x0000000400007c20 */ /* 0x001fc80008400000 */
[-C--:B------:R-:W-:Y:S01]  /*17e0*/  FFMA R12, R7, R0.reuse, R12 ;  /* 0x00000000070c7223 */ /* 0x080fe2000000000c */
[-C--:B------:R-:W-:Y:S01]  /*17f0*/  FFMA R10, R5, R0.reuse, R10 ;  /* 0x00000000050a7223 */ /* 0x080fe2000000000a */
[----:B------:R-:W-:-:S07]  /*1800*/  FFMA R9, R2, R0, R9 ;  /* 0x0000000002097223 */ /* 0x000fce0000000009 */
.L_x_110:
[----:B------:R-:W-:Y:S05]  /*1810*/  BSYNC.RECONVERGENT B1 ;  /* 0x0000000000017941 */ /* 0x000fea0003800200 */
.L_x_109:
[----:B------:R-:W-:-:S07]  /*1820*/  IADD3 R4, PT, PT, R4, 0x2, RZ ;  /* 0x0000000204047810 */ /* 0x000fce0007ffe0ff */
.L_x_98:
[----:B------:R-:W-:Y:S05]  /*1830*/  BSYNC.RECONVERGENT B0 ;  /* 0x0000000000007941 */ /* 0x000fea0003800200 */
.L_x_97:
[----:B------:R-:W-:-:S04]  /*1840*/  LOP3.LUT R0, R11, 0x1, RZ, 0xc0, !PT ;  /* 0x000000010b007812 */ /* 0x000fc800078ec0ff */
[----:B------:R-:W-:-:S13]  /*1850*/  ISETP.NE.U32.AND P0, PT, R0, 0x1, PT ;  /* 0x000000010000780c */ /* 0x000fda0003f05070 */
[----:B------:R-:W-:Y:S05]  /*1860*/  @P0 BRA `(.L_x_64) ;  /* 0x0000000000d40947 */ /* 0x000fea0003800000 */
        /* <DEDUP_REMOVED lines=16> */
[----:B------:R-:W-:Y:S02]  /*1970*/  MOV R3, R7 ;  /* 0x0000000700037202 */ /* 0x000fe40000000f00 */
[----:B------:R-:W-:-:S07]  /*1980*/  MOV R0, 0x19a0 ;  /* 0x000019a000007802 */ /* 0x000fce0000000f00 */
[----:B------:R-:W-:Y:S05]  /*1990*/  CALL.REL.NOINC `($__internal_2_$__cuda_sm20_sqrt_rn_f32_slowpath) ;  /* 0x0000001c00dc7944 */ /* 0x000fea0003c00000 */
[----:B------:R-:W-:Y:S05]  /*19a0*/  BRA `(.L_x_115) ;  /* 0x0000000000107947 */ /* 0x000fea0003800000 */
.L_x_114:
[----:B------:R-:W-:Y:S01]  /*19b0*/  FMUL.FTZ R26, R7, R8 ;  /* 0x00000008071a7220 */ /* 0x000fe20000410000 */
[----:B------:R-:W-:-:S03]  /*19c0*/  FMUL.FTZ R0, R8, 0.5 ;  /* 0x3f00000008007820 */ /* 0x000fc60000410000 */
[----:B------:R-:W-:-:S04]  /*19d0*/  FFMA R3, -R26, R26, R7 ;  /* 0x0000001a1a037223 */ /* 0x000fc80000000107 */
[----:B------:R-:W-:-:S07]  /*19e0*/  FFMA R26, R3, R0, R26 ;  /* 0x00000000031a7223 */ /* 0x000fce000000001a */
.L_x_115:
[----:B------:R-:W-:Y:S05]  /*19f0*/  BSYNC.RECONVERGENT B0 ;  /* 0x0000000000007941 */ /* 0x000fea0003800200 */
.L_x_113:
[----:B------:R-:W-:-:S13]  /*1a00*/  FSETP.GEU.AND P0, PT, R26, 9.9999999747524270788e-07, PT ;  /* 0x358637bd1a00780b */ /* 0x000fda0003f0e000 */
[----:B------:R-:W-:Y:S05]  /*1a10*/  @!P0 BRA `(.L_x_64) ;  /* 0x0000000000688947 */ /* 0x000fea0003800000 */
[----:B------:R-:W0:Y:S01]  /*1a20*/  LDC.64 R20, c[0x0][0x3b8] ;  /* 0x0000ee00ff147b82 */ /* 0x000e220000000a00 */
[----:B------:R-:W2:Y:S01]  /*1a30*/  LDG.E.CONSTANT R2, desc[UR12][R22.64] ;  /* 0x0000000c16027981 */ /* 0x000ea2000c1e9900 */
[----:B0-----:R-:W-:-:S05]  /*1a40*/  IMAD.WIDE.U32 R20, R4, 0x4, R20 ;  /* 0x0000000404147825 */ /* 0x001fca00078e0014 */
[----:B------:R-:W3:Y:S01]  /*1a50*/  LDG.E.CONSTANT R3, desc[UR12][R20.64] ;  /* 0x0000000c14037981 */ /* 0x000ee2000c1e9900 */
[----:B------:R-:W-:-:S04]  /*1a60*/  FMUL R7, R26, R26 ;  /* 0x0000001a1a077220 */ /* 0x000fc80000400000 */
[----:B------:R-:W-:-:S04]  /*1a70*/  FMUL R26, R7, R26 ;  /* 0x0000001a071a7220 */ /* 0x000fc80000400000 */
[----:B------:R-:W0:Y:S01]  /*1a80*/  MUFU.RCP R0, R26 ;  /* 0x0000001a00007308 */ /* 0x000e220000001000 */
[----:B------:R-:W-:Y:S01]  /*1a90*/  BSSY.RECONVERGENT B0, `(.L_x_116) ;  /* 0x000000d000007945 */ /* 0x000fe20003800200 */
        /* <DEDUP_REMOVED lines=12> */
.L_x_117:
[----:B------:R-:W-:Y:S05]  /*1b60*/  BSYNC.RECONVERGENT B0 ;  /* 0x0000000000007941 */ /* 0x000fea0003800200 */
.L_x_116:
[----:B------:R-:W0:Y:S02]  /*1b70*/  LDCU UR4, c[0x0][0x380] ;  /* 0x00007000ff0477ac */ /* 0x000e240008000800 */
[----:B0-----:R-:W-:-:S04]  /*1b80*/  FMUL R0, R0, UR4 ;  /* 0x0000000400007c20 */ /* 0x001fc80008400000 */
[-C--:B------:R-:W-:Y:S01]  /*1b90*/  FFMA R12, R17, R0.reuse, R12 ;  /* 0x00000000110c7223 */ /* 0x080fe2000000000c */
[-C--:B------:R-:W-:Y:S01]  /*1ba0*/  FFMA R10, R5, R0.reuse, R10 ;  /* 0x00000000050a7223 */ /* 0x080fe2000000000a */
[----:B------:R-:W-:-:S07]  /*1bb0*/  FFMA R9, R6, R0, R9 ;  /* 0x0000000006097223 */ /* 0x000fce0000000009 */
.L_x_64:
[----:B------:R-:W-:Y:S05]  /*1bc0*/  BSYNC.RECONVERGENT B2 ;  /* 0x0000000000027941 */ /* 0x000fea0003800200 */
.L_x_63:
[----:B------:R-:W0:Y:S01]  /*1bd0*/  LDCU UR4, c[0x0][0x3c0] ;  /* 0x00007800ff0477ac */ /* 0x000e220008000800 */
[----:B------:R-:W-:Y:S01]  /*1be0*/  BSSY.RECONVERGENT B0, `(.L_x_118) ;  /* 0x000003f000007945 */ /* 0x000fe20003800200 */
[----:B0-----:R-:W-:-:S13]  /*1bf0*/  ISETP.GE.AND P0, PT, R11, UR4, PT ;  /* 0x000000040b007c0c */ /* 0x001fda000bf06270 */
[----:B------:R-:W-:Y:S05]  /*1c00*/  @P0 BRA `(.L_x_119) ;  /* 0x0000000000f00947 */ /* 0x000fea0003800000 */
[----:B------:R-:W-:Y:S01]  /*1c10*/  ISETP.NE.AND P0, PT, R14, R11, PT ;  /* 0x0000000b0e00720c */ /* 0x000fe20003f05270 */
[----:B------:R-:W-:-:S12]  /*1c20*/  BSSY.RECONVERGENT B1, `(.L_x_120) ;  /* 0x0000039000017945 */ /* 0x000fd80003800200 */
[----:B------:R-:W-:Y:S05]  /*1c30*/  @!P0 BRA `(.L_x_121) ;  /* 0x0000000000dc8947 */ /* 0x000fea0003800000 */
[----:B-----5:R-:W0:Y:S01]  /*1c40*/  LDC.64 R16, c[0x0][0x3b0] ;  /* 0x0000ec00ff107b82 */ /* 0x020e220000000a00 */
[----:B------:R-:W2:Y:S04]  /*1c50*/  LDG.E.CONSTANT R4, desc[UR12][R18.64+0x4] ;  /* 0x0000040c12047981 */ /* 0x000ea8000c1e9900 */
[----:B------:R-:W3:Y:S04]  /*1c60*/  LDG.E.CONSTANT R0, desc[UR12][R18.64] ;  /* 0x0000000c12007981 */ /* 0x000ee8000c1e9900 */
[----:B------:R-:W4:Y:S01]  /*1c70*/  LDG.E.CONSTANT R3, desc[UR12][R18.64+0x8] ;  /* 0x0000080c12037981 */ /* 0x000f22000c1e9900 */
[----:B0-----:R-:W-:-:S05]  /*1c80*/  IMAD.WIDE.U32 R16, R11, 0xc, R16 ;  /* 0x0000000c0b107825 */ /* 0x001fca00078e0010 */
        /* <DEDUP_REMOVED lines=10> */
[----:B------:R-:W-:Y:S01]  /*1d30*/  IADD3 R0, PT, PT, R3, -0xd000000, RZ ;  /* 0xf300000003007810 */ /* 0x000fe20007ffe0ff */
[----:B------:R0:W1:Y:S03]  /*1d40*/  MUFU.RSQ R4, R3 ;  /* 0x0000000300047308 */ /* 0x0000660000001400 */
[----:B------:R-:W-:-:S13]  /*1d50*/  ISETP.GT.U32.AND P0, PT, R0, 0x727fffff, PT ;  /* 0x727fffff0000780c */ /* 0x000fda0003f04070 */
[----:B0-----:R-:W-:Y:S05]  /*1d60*/  @!P0 BRA `(.L_x_123) ;  /* 0x00000000000c8947 */ /* 0x001fea0003800000 */
[----:B------:R-:W-:-:S07]  /*1d70*/  MOV R0, 0x1d90 ;  /* 0x00001d9000007802 */ /* 0x000fce0000000f00 */
[----:B-1----:R-:W-:Y:S05]  /*1d80*/  CALL.REL.NOINC `($__internal_2_$__cuda_sm20_sqrt_rn_f32_slowpath) ;  /* 0x0000001800e07944 */ /* 0x002fea0003c00000 */
[----:B------:R-:W-:Y:S05]  /*1d90*/  BRA `(.L_x_124) ;  /* 0x0000000000107947 */ /* 0x000fea0003800000 */
.L_x_123:
[----:B-1----:R-:W-:Y:S01]  /*1da0*/  FMUL.FTZ R26, R3, R4 ;  /* 0x00000004031a7220 */ /* 0x002fe20000410000 */
[----:B------:R-:W-:-:S03]  /*1db0*/  FMUL.FTZ R0, R4, 0.5 ;  /* 0x3f00000004007820 */ /* 0x000fc60000410000 */
[----:B------:R-:W-:-:S04]  /*1dc0*/  FFMA R3, -R26, R26, R3 ;  /* 0x0000001a1a037223 */ /* 0x000fc80000000103 */
[----:B------:R-:W-:-:S07]  /*1dd0*/  FFMA R26, R3, R0, R26 ;  /* 0x00000000031a7223 */ /* 0x000fce000000001a */
.L_x_124:
[----:B------:R-:W-:Y:S05]  /*1de0*/  BSYNC.RECONVERGENT B2 ;  /* 0x0000000000027941 */ /* 0x000fea0003800200 */
.L_x_122:
        /* <DEDUP_REMOVED lines=22> */
.L_x_126:
[----:B------:R-:W-:Y:S05]  /*1f50*/  BSYNC.RECONVERGENT B2 ;  /* 0x0000000000027941 */ /* 0x000fea0003800200 */
.L_x_125:
[----:B------:R-:W0:Y:S02]  /*1f60*/  LDCU UR4, c[0x0][0x380] ;  /* 0x00007000ff0477ac */ /* 0x000e240008000800 */
[----:B0-----:R-:W-:-:S04]  /*1f70*/  FMUL R0, R0, UR4 ;  /* 0x0000000400007c20 */ /* 0x001fc80008400000 */
[-C--:B------:R-:W-:Y:S01]  /*1f80*/  FFMA R12, R7, R0.reuse, R12 ;  /* 0x00000000070c7223 */ /* 0x080fe2000000000c */
[-C--:B------:R-:W-:Y:S01]  /*1f90*/  FFMA R10, R5, R0.reuse, R10 ;  /* 0x00000000050a7223 */ /* 0x080fe2000000000a */
[----:B------:R-:W-:-:S07]  /*1fa0*/  FFMA R9, R2, R0, R9 ;  /* 0x0000000002097223 */ /* 0x000fce0000000009 */
.L_x_121:
[----:B------:R-:W-:Y:S05]  /*1fb0*/  BSYNC.RECONVERGENT B1 ;  /* 0x0000000000017941 */ /* 0x000fea0003800200 */
.L_x_120:
[----:B------:R-:W-:-:S07]  /*1fc0*/  IADD3 R11, PT, PT, R11, 0x1, RZ ;  /* 0x000000010b0b7810 */ /* 0x000fce0007ffe0ff */
.L_x_119:
[----:B------:R-:W-:Y:S05]  /*1fd0*/  BSYNC.RECONVERGENT B0 ;  /* 0x0000000000007941 */ /* 0x000fea0003800200 */
.L_x_118:
[----:B------:R-:W0:Y:S01]  /*1fe0*/  LDCU UR4, c[0x0][0x3c0] ;  /* 0x00007800ff0477ac */ /* 0x000e220008000800 */
[----:B------:R-:W-:Y:S01]  /*1ff0*/  BSSY.RECONVERGENT B1, `(.L_x_127) ;  /* 0x000018b000017945 */ /* 0x000fe20003800200 */
[----:B------:R-:W1:Y:S01]  /*2000*/  LDCU UR5, c[0x0][0x380] ;  /* 0x00007000ff0577ac */ /* 0x000e620008000800 */
[----:B0-----:R-:W-:-:S13]  /*2010*/  ISETP.GE.AND P0, PT, R11, UR4, PT ;  /* 0x000000040b007c0c */ /* 0x001fda000bf06270 */
[----:B-1----:R-:W-:Y:S05]  /*2020*/  @P0 BRA `(.L_x_128) ;  /* 0x00000018001c0947 */ /* 0x002fea0003800000 */
[----:B-----5:R0:W5:Y:S04]  /*2030*/  LDG.E.CONSTANT R8, desc[UR12][R18.64] ;  /* 0x0000000c12087981 */ /* 0x020168000c1e9900 */
[----:B------:R0:W5:Y:S04]  /*2040*/  LDG.E.CONSTANT R7, desc[UR12][R18.64+0x4] ;  /* 0x0000040c12077981 */ /* 0x000168000c1e9900 */
[----:B------:R0:W5:Y:S01]  /*2050*/  LDG.E.CONSTANT R6, desc[UR12][R18.64+0x8] ;  /* 0x0000080c12067981 */ /* 0x000162000c1e9900 */
[C---:B------:R-:W-:Y:S01]  /*2060*/  IADD3 R0, PT, PT, R11.reuse, -UR4, RZ ;  /* 0x800000040b007c10 */ /* 0x040fe2000fffe0ff */
[----:B------:R-:W-:Y:S01]  /*2070*/  BSSY.RECONVERGENT B0, `(.L_x_129) ;  /* 0x00000db000007945 */ /* 0x000fe20003800200 */
[----:B------:R-:W-:-:S02]  /*2080*/  IADD3 R5, PT, PT, -R11, UR4, RZ ;  /* 0x000000040b057c10 */ /* 0x000fc4000fffe1ff */
[----:B------:R-:W-:Y:S02]  /*2090*/  ISETP.GT.U32.AND P0, PT, R0, -0x4, PT ;  /* 0xfffffffc0000780c */ /* 0x000fe40003f04070 */
[----:B------:R-:W-:-:S11]  /*20a0*/  LOP3.LUT R4, R5, 0x3, RZ, 0xc0, !PT ;  /* 0x0000000305047812 */ /* 0x000fd600078ec0ff */
[----:B0-----:R-:W-:Y:S05]  /*20b0*/  @P0 BRA `(.L_x_130) ;  /* 0x0000000c00580947 */ /* 0x001fea0003800000 */
[----:B------:R-:W0:Y:S01]  /*20c0*/  LDC.64 R2, c[0x0][0x3b0] ;  /* 0x0000ec00ff027b82 */ /* 0x000e220000000a00 */
[----:B------:R-:W-:-:S07]  /*20d0*/  LOP3.LUT R0, R5, 0xfffffffc, RZ, 0xc0, !PT ;  /* 0xfffffffc05007812 */ /* 0x000fce00078ec0ff */
[----:B------:R-:W1:Y:S01]  /*20e0*/  LDC.64 R16, c[0x0][0x3b8] ;  /* 0x0000ee00ff107b82 */ /* 0x000e620000000a00 */
[----:B0-----:R-:W-:-:S03]  /*20f0*/  IMAD.WIDE.U32 R2, R11, 0xc, R2 ;  /* 0x0000000c0b027825 */ /* 0x001fc600078e0002 */
[----:B------:R-:W-:Y:S02]  /*2100*/  IADD3 R20, P0, PT, R2, 0x18, RZ ;  /* 0x0000001802147810 */ /* 0x000fe40007f1e0ff */
[----:B------:R-:W-:Y:S01]  /*2110*/  IADD3 R2, PT, PT, -R0, RZ, RZ ;  /* 0x000000ff00027210 */ /* 0x000fe20007ffe1ff */
[----:B-1----:R-:W-:Y:S01]  /*2120*/  IMAD.WIDE.U32 R16, R11, 0x4, R16 ;  /* 0x000000040b107825 */ /* 0x002fe200078e0010 */
[----:B------:R-:W-:Y:S02]  /*2130*/  IADD3.X R21, PT, PT, RZ, R3, RZ, P0, !PT ;  /* 0x00000003ff157210 */ /* 0x000fe400007fe4ff */
[----:B------:R-:W-:-:S04]  /*2140*/  IADD3 R18, P1, PT, R16, 0x8, RZ ;  /* 0x0000000810127810 */ /* 0x000fc80007f3e0ff */
[----:B------:R-:W-:-:S09]  /*2150*/  IADD3.X R19, PT, PT, RZ, R17, RZ, P1, !PT ;  /* 0x00000011ff137210 */ /* 0x000fd20000ffe4ff */
.L_x_159:
        /* <DEDUP_REMOVED lines=19> */
.L_x_132:
[----:B------:R-:W-:Y:S01]  /*2290*/  FMUL.FTZ R26, R3, R16 ;  /* 0x00000010031a7220 */ /* 0x000fe20000410000 */
[----:B------:R-:W-:-:S03]  /*22a0*/  FMUL.FTZ R0, R16, 0.5 ;  /* 0x3f00000010007820 */ /* 0x000fc60000410000 */
[----:B------:R-:W-:-:S04]  /*22b0*/  FFMA R3, -R26, R26, R3 ;  /* 0x0000001a1a037223 */ /* 0x000fc80000000103 */
[----:B------:R-:W-:-:S07]  /*22c0*/  FFMA R26, R3, R0, R26 ;  /* 0x00000000031a7223 */ /* 0x000fce000000001a */
.L_x_133:
[----:B------:R-:W-:Y:S05]  /*22d0*/  BSYNC.RECONVERGENT B2 ;  /* 0x0000000000027941 */ /* 0x000fea0003800200 */
.L_x_131:
        /* <DEDUP_REMOVED lines=21> */
.L_x_137:
[----:B------:R-:W-:Y:S05]  /*2430*/  BSYNC.RECONVERGENT B5 ;  /* 0x0000000000057941 */ /* 0x000fea0003800200 */
.L_x_136:
[----:B------:R-:W-:-:S04]  /*2440*/  FMUL R0, R0, UR5 ;  /* 0x0000000500007c20 */ /* 0x000fc80008400000 */
[-C--:B------:R-:W-:Y:S01]  /*2450*/  FFMA R12, R17, R0.reuse, R12 ;  /* 0x00000000110c7223 */ /* 0x080fe2000000000c */
[-C--:B------:R-:W-:Y:S01]  /*2460*/  FFMA R10, R25, R0.reuse, R10 ;  /* 0x00000000190a7223 */ /* 0x080fe2000000000a */
[----:B------:R-:W-:-:S07]  /*2470*/  FFMA R9, R24, R0, R9 ;  /* 0x0000000018097223 */ /* 0x000fce0000000009 */
.L_x_135:
[----:B------:R-:W-:Y:S05]  /*2480*/  BSYNC.RECONVERGENT B2 ;  /* 0x0000000000027941 */ /* 0x000fea0003800200 */
.L_x_134:
        /* <DEDUP_REMOVED lines=17> */
.L_x_139:
[----:B------:R-:W-:Y:S01]  /*25a0*/  FMUL.FTZ R26, R3, R16 ;  /* 0x00000010031a7220 */ /* 0x000fe20000410000 */
[----:B------:R-:W-:-:S03]  /*25b0*/  FMUL.FTZ R0, R16, 0.5 ;  /* 0x3f00000010007820 */ /* 0x000fc60000410000 */
[----:B------:R-:W-:-:S04]  /*25c0*/  FFMA R3, -R26, R26, R3 ;  /* 0x0000001a1a037223 */ /* 0x000fc80000000103 */
[----:B------:R-:W-:-:S07]  /*25d0*/  FFMA R26, R3, R0, R26 ;  /* 0x00000000031a7223 */ /* 0x000fce000000001a */
.L_x_140:
[----:B------:R-:W-:Y:S05]  /*25e0*/  BSYNC.RECONVERGENT B2 ;  /* 0x0000000000027941 */ /* 0x000fea0003800200 */
.L_x_138:
        /* <DEDUP_REMOVED lines=21> */
.L_x_144:
[----:B------:R-:W-:Y:S05]  /*2740*/  BSYNC.RECONVERGENT B5 ;  /* 0x0000000000057941 */ /* 0x000fea0003800200 */
.L_x_143:
[----:B------:R-:W-:-:S04]  /*2750*/  FMUL R0, R0, UR5 ;  /* 0x0000000500007c20 */ /* 0x000fc80008400000 */
[-C--:B------:R-:W-:Y:S01]  /*2760*/  FFMA R12, R17, R0.reuse, R12 ;  /* 0x00000000110c7223 */ /* 0x080fe2000000000c */
[-C--:B------:R-:W-:Y:S01]  /*2770*/  FFMA R10, R25, R0.reuse, R10 ;  /* 0x00000000190a7223 */ /* 0x080fe2000000000a */
[----:B------:R-:W-:-:S07]  /*2780*/  FFMA R9, R24, R0, R9 ;  /* 0x0000000018097223 */ /* 0x000fce0000000009 */
.L_x_142:
[----:B------:R-:W-:Y:S05]  /*2790*/  BSYNC.RECONVERGENT B2 ;  /* 0x0000000000027941 */ /* 0x000fea0003800200 */
.L_x_141:
        /* <DEDUP_REMOVED lines=17> */
.L_x_146:
[----:B------:R-:W-:Y:S01]  /*28b0*/  FMUL.FTZ R26, R3, R16 ;  /* 0x00000010031a7220 */ /* 0x000fe20000410000 */
[----:B------:R-:W-:-:S03]  /*28c0*/  FMUL.FTZ R0, R16, 0.5 ;  /* 0x3f00000010007820 */ /* 0x000fc60000410000 */
[----:B------:R-:W-:-:S04]  /*28d0*/  FFMA R3, -R26, R26, R3 ;  /* 0x0000001a1a037223 */ /* 0x000fc80000000103 */
[----:B------:R-:W-:-:S07]  /*28e0*/  FFMA R26, R3, R0, R26 ;  /* 0x00000000031a7223 */ /* 0x000fce000000001a */
.L_x_147:
[----:B------:R-:W-:Y:S05]  /*28f0*/  BSYNC.RECONVERGENT B2 ;  /* 0x0000000000027941 */ /* 0x000fea0003800200 */
.L_x_145:
        /* <DEDUP_REMOVED lines=21> */
.L_x_151:
[----:B------:R-:W-:Y:S05]  /*2a50*/  BSYNC.RECONVERGENT B5 ;  /* 0x0000000000057941 */ /* 0x000fea0003800200 */
.L_x_150:
[----:B------:R-:W-:-:S04]  /*2a60*/  FMUL R0, R0, UR5 ;  /* 0x0000000500007c20 */ /* 0x000fc80008400000 */
[-C--:B------:R-:W-:Y:S01]  /*2a70*/  FFMA R12, R17, R0.reuse, R12 ;  /* 0x00000000110c7223 */ /* 0x080fe2000000000c */
[-C--:B------:R-:W-:Y:S01]  /*2a80*/  FFMA R10, R25, R0.reuse, R10 ;  /* 0x00000000190a7223 */ /* 0x080fe2000000000a */
[----:B------:R-:W-:-:S07]  /*2a90*/  FFMA R9, R24, R0, R9 ;  /* 0x0000000018097223 */ /* 0x000fce0000000009 */
.L_x_149:
[----:B------:R-:W-:Y:S05]  /*2aa0*/  BSYNC.RECONVERGENT B2 ;  /* 0x0000000000027941 */ /* 0x000fea0003800200 */
.L_x_148:
        /* <DEDUP_REMOVED lines=17> */
.L_x_153:
[----:B------:R-:W-:Y:S01]  /*2bc0*/  FMUL.FTZ R26, R3, R16 ;  /* 0x00000010031a7220 */ /* 0x000fe20000410000 */
[----:B------:R-:W-:-:S03]  /*2bd0*/  FMUL.FTZ R0, R16, 0.5 ;  /* 0x3f00000010007820 */ /* 0x000fc60000410000 */
[----:B------:R-:W-:-:S04]  /*2be0*/  FFMA R3, -R26, R26, R3 ;  /* 0x0000001a1a037223 */ /* 0x000fc80000000103 */
[----:B------:R-:W-:-:S07]  /*2bf0*/  FFMA R26, R3, R0, R26 ;  /* 0x00000000031a7223 */ /* 0x000fce000000001a */
.L_x_154:
[----:B------:R-:W-:Y:S05]  /*2c00*/  BSYNC.RECONVERGENT B2 ;  /* 0x0000000000027941 */ /* 0x000fea0003800200 */
.L_x_152:
        /* <DEDUP_REMOVED lines=21> */
.L_x_158:
[----:B------:R-:W-:Y:S05]  /*2d60*/  BSYNC.RECONVERGENT B5 ;  /* 0x0000000000057941 */ /* 0x000fea0003800200 */
.L_x_157:
[----:B------:R-:W-:-:S04]  /*2d70*/  FMUL R0, R0, UR5 ;  /* 0x0000000500007c20 */ /* 0x000fc80008400000 */
[-C--:B------:R-:W-:Y:S01]  /*2d80*/  FFMA R12, R17, R0.reuse, R12 ;  /* 0x00000000110c7223 */ /* 0x080fe2000000000c */
[-C--:B------:R-:W-:Y:S01]  /*2d90*/  FFMA R10, R25, R0.reuse, R10 ;  /* 0x00000000190a7223 */ /* 0x080fe2000000000a */
[----:B------:R-:W-:-:S07]  /*2da0*/  FFMA R9, R24, R0, R9 ;  /* 0x0000000018097223 */ /* 0x000fce0000000009 */
.L_x_156:
[----:B------:R-:W-:Y:S05]  /*2db0*/  BSYNC.RECONVERGENT B2 ;  /* 0x0000000000027941 */ /* 0x000fea0003800200 */
.L_x_155:
[----:B------:R-:W-:Y:S02]  /*2dc0*/  IADD3 R20, P0, PT, R20, 0x30, RZ ;  /* 0x0000003014147810 */ /* 0x000fe40007f1e0ff */
[----:B------:R-:W-:Y:S02]  /*2dd0*/  IADD3 R18, P1, PT, R18, 0x10, RZ ;  /* 0x0000001012127810 */ /* 0x000fe40007f3e0ff */
[----:B------:R-:W-:Y:S02]  /*2de0*/  IADD3 R11, PT, PT, R11, 0x4, RZ ;  /* 0x000000040b0b7810 */ /* 0x000fe40007ffe0ff */
[----:B------:R-:W-:Y:S02]  /*2df0*/  IADD3.X R21, PT, PT, RZ, R21, RZ, P0, !PT ;  /* 0x00000015ff157210 */ /* 0x000fe400007fe4ff */
[----:B------:R-:W-:Y:S01]  /*2e00*/  IADD3.X R19, PT, PT, RZ, R19, RZ, P1, !PT ;  /* 0x00000013ff137210 */ /* 0x000fe20000ffe4ff */
[----:B------:R-:W-:Y:S06]  /*2e10*/  @P2 BRA `(.L_x_159) ;  /* 0xfffffff000d02947 */ /* 0x000fec000383ffff */
.L_x_130:
[----:B------:R-:W-:Y:S05]  /*2e20*/  BSYNC.RECONVERGENT B0 ;  /* 0x0000000000007941 */ /* 0x000fea0003800200 */
.L_x_129:
[----:B------:R-:W-:-:S13]  /*2e30*/  ISETP.NE.AND P0, PT, R4, RZ, PT ;  /* 0x000000ff0400720c */ /* 0x000fda0003f05270 */
        /* <DEDUP_REMOVED lines=23> */
.L_x_163:
[----:B------:R-:W-:Y:S01]  /*2fb0*/  FMUL.FTZ R26, R3, R4 ;  /* 0x00000004031a7220 */ /* 0x000fe20000410000 */
[----:B------:R-:W-:-:S03]  /*2fc0*/  FMUL.FTZ R0, R4, 0.5 ;  /* 0x3f00000004007820 */ /* 0x000fc60000410000 */
[----:B------:R-:W-:-:S04]  /*2fd0*/  FFMA R3, -R26, R26, R3 ;  /* 0x0000001a1a037223 */ /* 0x000fc80000000103 */
[----:B------:R-:W-:-:S07]  /*2fe0*/  FFMA R26, R3, R0, R26 ;  /* 0x00000000031a7223 */ /* 0x000fce000000001a */
.L_x_164:
[----:B------:R-:W-:Y:S05]  /*2ff0*/  BSYNC.RECONVERGENT B2 ;  /* 0x0000000000027941 */ /* 0x000fea0003800200 */
.L_x_162:
        /* <DEDUP_REMOVED lines=23> */
.L_x_168:
[----:B------:R-:W-:Y:S05]  /*3170*/  BSYNC.RECONVERGENT B5 ;  /* 0x0000000000057941 */ /* 0x000fea0003800200 */
.L_x_167:
[----:B------:R-:W0:Y:S02]  /*3180*/  LDCU UR6, c[0x0][0x380] ;  /* 0x00007000ff0677ac */ /* 0x000e240008000800 */
[----:B0-----:R-:W-:-:S04]  /*3190*/  FMUL R0, R0, UR6 ;  /* 0x0000000600007c20 */ /* 0x001fc80008400000 */
[-C--:B------:R-:W-:Y:S01]  /*31a0*/  FFMA R12, R19, R0.reuse, R12 ;  /* 0x00000000130c7223 */ /* 0x080fe2000000000c */
[-C--:B------:R-:W-:Y:S01]  /*31b0*/  FFMA R10, R17, R0.reuse, R10 ;  /* 0x00000000110a7223 */ /* 0x080fe2000000000a */
[----:B------:R-:W-:-:S07]  /*31c0*/  FFMA R9, R2, R0, R9 ;  /* 0x0000000002097223 */ /* 0x000fce0000000009 */
.L_x_166:
[----:B------:R-:W-:Y:S05]  /*31d0*/  BSYNC.RECONVERGENT B2 ;  /* 0x0000000000027941 */ /* 0x000fea0003800200 */
.L_x_165:
        /* <DEDUP_REMOVED lines=17> */
.L_x_170:
[----:B------:R-:W-:Y:S01]  /*32f0*/  FMUL.FTZ R26, R3, R4 ;  /* 0x00000004031a7220 */ /* 0x000fe20000410000 */
[----:B------:R-:W-:-:S03]  /*3300*/  FMUL.FTZ R0, R4, 0.5 ;  /* 0x3f00000004007820 */ /* 0x000fc60000410000 */
[----:B------:R-:W-:-:S04]  /*3310*/  FFMA R3, -R26, R26, R3 ;  /* 0x0000001a1a037223 */ /* 0x000fc80000000103 */
[----:B------:R-:W-:-:S07]  /*3320*/  FFMA R26, R3, R0, R26 ;  /* 0x00000000031a7223 */ /* 0x000fce000000001a */
.L_x_171:
[----:B------:R-:W-:Y:S05]  /*3330*/  BSYNC.RECONVERGENT B2 ;  /* 0x0000000000027941 */ /* 0x000fea0003800200 */
.L_x_169:
        /* <DEDUP_REMOVED lines=21> */
.L_x_175:
[----:B------:R-:W-:Y:S05]  /*3490*/  BSYNC.RECONVERGENT B5 ;  /* 0x0000000000057941 */ /* 0x000fea0003800200 */
.L_x_174:
[----:B------:R-:W0:Y:S02]  /*34a0*/  LDCU UR6, c[0x0][0x380] ;  /* 0x00007000ff0677ac */ /* 0x000e240008000800 */
[----:B0-----:R-:W-:-:S04]  /*34b0*/  FMUL R0, R0, UR6 ;  /* 0x0000000600007c20 */ /* 0x001fc80008400000 */
[-C--:B------:R-:W-:Y:S01]  /*34c0*/  FFMA R12, R19, R0.reuse, R12 ;  /* 0x00000000130c7223 */ /* 0x080fe2000000000c */
[-C--:B------:R-:W-:Y:S01]  /*34d0*/  FFMA R10, R17, R0.reuse, R10 ;  /* 0x00000000110a7223 */ /* 0x080fe2000000000a */
[----:B------:R-:W-:-:S07]  /*34e0*/  FFMA R9, R2, R0, R9 ;  /* 0x0000000002097223 */ /* 0x000fce0000000009 */
.L_x_173:
[----:B------:R-:W-:Y:S05]  /*34f0*/  BSYNC.RECONVERGENT B2 ;  /* 0x0000000000027941 */ /* 0x000fea0003800200 */
.L_x_172:
[----:B------:R-:W-:-:S07]  /*3500*/  IADD3 R11, PT, PT, R11, 0x2, RZ ;  /* 0x000000020b0b7810 */ /* 0x000fce0007ffe0ff */
.L_x_161:
[----:B------:R-:W-:Y:S05]  /*3510*/  BSYNC.RECONVERGENT B0 ;  /* 0x0000000000007941 */ /* 0x000fea0003800200 */
.L_x_160:
        /* <DEDUP_REMOVED lines=23> */
.L_x_177:
[----:B------:R-:W-:Y:S01]  /*3690*/  FMUL.FTZ R26, R13, R4 ;  /* 0x000000040d1a7220 */ /* 0x000fe20000410000 */
[----:B------:R-:W-:-:S03]  /*36a0*/  FMUL.FTZ R0, R4, 0.5 ;  /* 0x3f00000004007820 */ /* 0x000fc60000410000 */
[----:B------:R-:W-:-:S04]  /*36b0*/  FFMA R3, -R26, R26, R13 ;  /* 0x0000001a1a037223 */ /* 0x000fc8000000010d */
[----:B------:R-:W-:-:S07]  /*36c0*/  FFMA R26, R3, R0, R26 ;  /* 0x00000000031a7223 */ /* 0x000fce000000001a */
.L_x_178:
[----:B------:R-:W-:Y:S05]  /*36d0*/  BSYNC.RECONVERGENT B0 ;  /* 0x0000000000007941 */ /* 0x000fea0003800200 */
.L_x_176:
        /* <DEDUP_REMOVED lines=22> */
.L_x_180:
[----:B------:R-:W-:Y:S05]  /*3840*/  BSYNC.RECONVERGENT B0 ;  /* 0x0000000000007941 */ /* 0x000fea0003800200 */
.L_x_179:
[----:B------:R-:W0:Y:S02]  /*3850*/  LDCU UR6, c[0x0][0x380] ;  /* 0x00007000ff0677ac */ /* 0x000e240008000800 */
[----:B0-----:R-:W-:-:S04]  /*3860*/  FMUL R0, R0, UR6 ;  /* 0x0000000600007c20 */ /* 0x001fc80008400000 */
[-C--:B------:R-:W-:Y:S01]  /*3870*/  FFMA R12, R5, R0.reuse, R12 ;  /* 0x00000000050c7223 */ /* 0x080fe2000000000c */
[-C--:B------:R-:W-:Y:S01]  /*3880*/  FFMA R10, R7, R0.reuse, R10 ;  /* 0x00000000070a7223 */ /* 0x080fe2000000000a */
[----:B------:R-:W-:-:S07]  /*3890*/  FFMA R9, R6, R0, R9 ;  /* 0x0000000006097223 */ /* 0x000fce0000000009 */
.L_x_128:
[----:B------:R-:W-:Y:S05]  /*38a0*/  BSYNC.RECONVERGENT B1 ;  /* 0x0000000000017941 */ /* 0x000fea0003800200 */
.L_x_127:
[----:B------:R-:W0:Y:S02]  /*38b0*/  LDC.64 R2, c[0x0][0x398] ;  /* 0x0000e600ff027b82 */ /* 0x000e240000000a00 */
[----:B0-----:R-:W-:-:S05]  /*38c0*/  IMAD.WIDE R14, R14, 0xc, R2 ;  /* 0x0000000c0e0e7825 */ /* 0x001fca00078e0202 */
[----:B------:R-:W-:Y:S04]  /*38d0*/  STG.E desc[UR12][R14.64], R12 ;  /* 0x0000000c0e007986 */ /* 0x000fe8000c10190c */
[----:B------:R-:W-:Y:S04]  /*38e0*/  STG.E desc[UR12][R14.64+0x4], R10 ;  /* 0x0000040a0e007986 */ /* 0x000fe8000c10190c */
[----:B------:R-:W-:Y:S01]  /*38f0*/  STG.E desc[UR12][R14.64+0x8], R9 ;  /* 0x000008090e007986 */ /* 0x000fe2000c10190c */
[----:B------:R-:W-:Y:S05]  /*3900*/  EXIT ;  /* 0x000000000000794d */ /* 0x000fea0003800000 */
        .weak           $__internal_2_$__cuda_sm20_sqrt_rn_f32_slowpath
        .type           $__internal_2_$__cuda_sm20_sqrt_rn_f32_slowpath,@function
        .size           $__internal_2_$__cuda_sm20_sqrt_rn_f32_slowpath,($__internal_3_$__cuda_sm3x_div_rn_noftz_f32_slowpath - $__internal_2_$__cuda_sm20_sqrt_rn_f32_slowpath)
$__internal_2_$__cuda_sm20_sqrt_rn_f32_slowpath:
        /* <DEDUP_REMOVED lines=10> */
[----:B------:R-:W-:Y:S01]  /*39b0*/  @P0 FFMA R27, R3, 1.84467440737095516160e+19, RZ ;  /* 0x5f800000031b0823 */ /* 0x000fe200000000ff */
[----:B------:R-:W-:-:S03]  /*39c0*/  @!P0 MOV R26, R3 ;  /* 0x00000003001a8202 */ /* 0x000fc60000000f00 */
[----:B------:R-:W0:Y:S02]  /*39d0*/  @P0 MUFU.RSQ R15, R27 ;  /* 0x0000001b000f0308 */ /* 0x000e240000001400 */
[----:B0-----:R-:W-:Y:S01]  /*39e0*/  @P0 FMUL.FTZ R16, R27, R15 ;  /* 0x0000000f1b100220 */ /* 0x001fe20000410000 */
[----:B------:R-:W-:-:S03]  /*39f0*/  @P0 FMUL.FTZ R15, R15, 0.5 ;  /* 0x3f0000000f0f0820 */ /* 0x000fc60000410000 */
[----:B------:R-:W-:-:S04]  /*3a00*/  @P0 FADD.FTZ R13, -R16, -RZ ;  /* 0x800000ff100d0221 */ /* 0x000fc80000010100 */
[----:B------:R-:W-:-:S04]  /*3a10*/  @P0 FFMA R13, R16, R13, R27 ;  /* 0x0000000d100d0223 */ /* 0x000fc8000000001b */
[----:B------:R-:W-:-:S04]  /*3a20*/  @P0 FFMA R13, R13, R15, R16 ;  /* 0x0000000f0d0d0223 */ /* 0x000fc80000000010 */
[----:B------:R-:W-:-:S07]  /*3a30*/  @P0 FMUL.FTZ R26, R13, 2.3283064365386962891e-10 ;  /* 0x2f8000000d1a0820 */ /* 0x000fce0000410000 */
.L_x_181:
[----:B------:R-:W-:Y:S01]  /*3a40*/  HFMA2 R29, -RZ, RZ, 0, 0 ;  /* 0x00000000ff1d7431 */ /* 0x000fe200000001ff */
[----:B------:R-:W-:-:S04]  /*3a50*/  MOV R28, R0 ;  /* 0x00000000001c7202 */ /* 0x000fc80000000f00 */
[----:B------:R-:W-:Y:S05]  /*3a60*/  RET.REL.NODEC R28 `(_ZN8physgrad7adjoint32calculate_energy_backward_kernelEfP6float3PfS2_PKS1_PKfS5_S7_i) ;  /* 0xffffffc41c647950 */ /* 0x000fea0003c3ffff */
        .weak           $__internal_3_$__cuda_sm3x_div_rn_noftz_f32_slowpath
        .type           $__internal_3_$__cuda_sm3x_div_rn_noftz_f32_slowpath,@function
        .size           $__internal_3_$__cuda_sm3x_div_rn_noftz_f32_slowpath,(.L_x_338 - $__internal_3_$__cuda_sm3x_div_rn_noftz_f32_slowpath)
$__internal_3_$__cuda_sm3x_div_rn_noftz_f32_slowpath:
[----:B------:R-:W-:Y:S01]  /*3a70*/  SHF.R.U32.HI R13, RZ, 0x17, R0 ;  /* 0x00000017ff0d7819 */ /* 0x000fe20000011600 */
[----:B------:R-:W-:Y:S01]  /*3a80*/  BSSY.RECONVERGENT B3, `(.L_x_182) ;  /* 0x0000062000037945 */ /* 0x000fe20003800200 */
[----:B------:R-:W-:Y:S02]  /*3a90*/  SHF.R.U32.HI R26, RZ, 0x17, R3 ;  /* 0x00000017ff1a7819 */ /* 0x000fe40000011603 */
[----:B------:R-:W-:Y:S02]  /*3aa0*/  LOP3.LUT R13, R13, 0xff, RZ, 0xc0, !PT ;  /* 0x000000ff0d0d7812 */ /* 0x000fe400078ec0ff */
[----:B------:R-:W-:Y:S02]  /*3ab0*/  LOP3.LUT R26, R26, 0xff, RZ, 0xc0, !PT ;  /* 0x000000ff1a1a7812 */ /* 0x000fe400078ec0ff */
[----:B------:R-:W-:Y:S02]  /*3ac0*/  IADD3 R27, PT, PT, R13, -0x1, RZ ;  /* 0xffffffff0d1b7810 */ /* 0x000fe40007ffe0ff */
[----:B------:R-:W-:-:S02]  /*3ad0*/  IADD3 R28, PT, PT, R26, -0x1, RZ ;  /* 0xffffffff1a1c7810 */ /* 0x000fc40007ffe0ff */
[----:B------:R-:W-:-:S04]  /*3ae0*/  ISETP.GT.U32.AND P0, PT, R27, 0xfd, PT ;  /* 0x000000fd1b00780c */ /* 0x000fc80003f04070 */
        /* <DEDUP_REMOVED lines=19> */
[----:B------:R-:W-:Y:S02]  /*3c20*/  ISETP.GE.AND P0, PT, R28, RZ, PT ;  /* 0x000000ff1c00720c */ /* 0x000fe40003f06270 */
[----:B------:R-:W-:-:S11]  /*3c30*/  ISETP.GE.AND P1, PT, R27, RZ, PT ;  /* 0x000000ff1b00720c */ /* 0x000fd60003f26270 */
[----:B------:R-:W-:Y:S01]  /*3c40*/  @P0 MOV R15, RZ ;  /* 0x000000ff000f0202 */ /* 0x000fe20000000f00 */
[----:B------:R-:W-:Y:S01]  /*3c50*/  @!P0 FFMA R3, R3, 1.84467440737095516160e+19, RZ ;  /* 0x5f80000003038823 */ /* 0x000fe200000000ff */
[----:B------:R-:W-:Y:S01]  /*3c60*/  @!P0 MOV R15, 0xffffffc0 ;  /* 0xffffffc0000f8802 */ /* 0x000fe20000000f00 */
[----:B------:R-:W-:-:S03]  /*3c70*/  @!P1 FFMA R0, R0, 1.84467440737095516160e+19, RZ ;  /* 0x5f80000000009823 */ /* 0x000fc600000000ff */
[----:B------:R-:W-:-:S07]  /*3c80*/  @!P1 IADD3 R15, PT, PT, R15, 0x40, RZ ;  /* 0x000000400f0f9810 */ /* 0x000fce0007ffe0ff */
.L_x_183:
[----:B------:R-:W-:Y:S01]  /*3c90*/  LEA R27, R13, 0xc0800000, 0x17 ;  /* 0xc08000000d1b7811 */ /* 0x000fe200078eb8ff */
[----:B------:R-:W-:Y:S01]  /*3ca0*/  BSSY.RECONVERGENT B4, `(.L_x_188) ;  /* 0x0000036000047945 */ /* 0x000fe20003800200 */
[----:B------:R-:W-:Y:S02]  /*3cb0*/  IADD3 R26, PT, PT, R26, -0x7f, RZ ;  /* 0xffffff811a1a7810 */ /* 0x000fe40007ffe0ff */
[----:B------:R-:W-:-:S03]  /*3cc0*/  IADD3 R28, PT, PT, -R27, R0, RZ ;  /* 0x000000001b1c7210 */ /* 0x000fc60007ffe1ff */
[----:B------:R-:W-:Y:S01]  /*3cd0*/  IMAD R0, R26, -0x800000, R3 ;  /* 0xff8000001a007824 */ /* 0x000fe200078e0203 */
[----:B------:R-:W0:Y:S01]  /*3ce0*/  MUFU.RCP R27, R28 ;  /* 0x0000001c001b7308 */ /* 0x000e220000001000 */
[----:B------:R-:W-:Y:S01]  /*3cf0*/  FADD.FTZ R29, -R28, -RZ ;  /* 0x800000ff1c1d7221 */ /* 0x000fe20000010100 */
[----:B------:R-:W-:-:S04]  /*3d00*/  IADD3 R26, PT, PT, R26, 0x7f, -R13 ;  /* 0x0000007f1a1a7810 */ /* 0x000fc80007ffe80d */
        /* <DEDUP_REMOVED lines=21> */
[CCC-:B------:R-:W-:Y:S01]  /*3e60*/  FFMA.RZ R15, R27.reuse, R29.reuse, R26.reuse ;  /* 0x0000001d1b0f7223 */ /* 0x1c0fe2000000c01a */
[CCC-:B------:R-:W-:Y:S01]  /*3e70*/  FFMA.RP R13, R27.reuse, R29.reuse, R26.reuse ;  /* 0x0000001d1b0d7223 */ /* 0x1c0fe2000000801a */
[----:B------:R-:W-:Y:S01]  /*3e80*/  FFMA.RM R28, R27, R29, R26 ;  /* 0x0000001d1b1c7223 */ /* 0x000fe2000000401a */
[----:B------:R-:W-:Y:S02]  /*3e90*/  ISETP.NE.AND P3, PT, R3, RZ, PT ;  /* 0x000000ff0300720c */ /* 0x000fe40003f65270 */
[----:B------:R-:W-:Y:S02]  /*3ea0*/  LOP3.LUT R15, R15, 0x7fffff, RZ, 0xc0, !PT ;  /* 0x007fffff0f0f7812 */ /* 0x000fe400078ec0ff */
[----:B------:R-:W-:Y:S02]  /*3eb0*/  FSETP.NEU.FTZ.AND P0, PT, R13, R28, PT ;  /* 0x0000001c0d00720b */ /* 0x000fe40003f1d000 */
[----:B------:R-:W-:Y:S02]  /*3ec0*/  IADD3 R13, PT, PT, R3, 0x20, RZ ;  /* 0x00000020030d7810 */ /* 0x000fe40007ffe0ff */
[----:B------:R-:W-:-:S02]  /*3ed0*/  LOP3.LUT R26, R15, 0x800000, RZ, 0xfc, !PT ;  /* 0x008000000f1a7812 */ /* 0x000fc400078efcff */
[C---:B------:R-:W-:Y:S02]  /*3ee0*/  ISETP.NE.AND P1, PT, R3.reuse, RZ, PT ;  /* 0x000000ff0300720c */ /* 0x040fe40003f25270 */
        /* <DEDUP_REMOVED lines=13> */
.L_x_190:
[----:B------:R-:W-:-:S04]  /*3fc0*/  LOP3.LUT R0, R0, 0x80000000, RZ, 0xc0, !PT ;  /* 0x8000000000007812 */ /* 0x000fc800078ec0ff */
[----:B------:R-:W-:Y:S01]  /*3fd0*/  LOP3.LUT R0, R0, 0x7f800000, RZ, 0xfc, !PT ;  /* 0x7f80000000007812 */ /* 0x000fe200078efcff */
[----:B------:R-:W-:Y:S06]  /*3fe0*/  BRA `(.L_x_191) ;  /* 0x0000000000047947 */ /* 0x000fec0003800000 */
.L_x_189:
[----:B------:R-:W-:-:S07]  /*3ff0*/  LEA R0, R15, R0, 0x17 ;  /* 0x000000000f007211 */ /* 0x000fce00078eb8ff */
.L_x_191:
[----:B------:R-:W-:Y:S05]  /*4000*/  BSYNC.RECONVERGENT B4 ;  /* 0x0000000000047941 */ /* 0x000fea0003800200 */
.L_x_188:
[----:B------:R-:W-:Y:S05]  /*4010*/  BRA `(.L_x_192) ;  /* 0x0000000000207947 */ /* 0x000fea0003800000 */
.L_x_187:
[----:B------:R-:W-:-:S04]  /*4020*/  LOP3.LUT R0, R0, 0x80000000, R3, 0x48, !PT ;  /* 0x8000000000007812 */ /* 0x000fc800078e4803 */
[----:B------:R-:W-:Y:S01]  /*4030*/  LOP3.LUT R0, R0, 0x7f800000, RZ, 0xfc, !PT ;  /* 0x7f80000000007812 */ /* 0x000fe200078efcff */
[----:B------:R-:W-:Y:S06]  /*4040*/  BRA `(.L_x_192) ;  /* 0x0000000000147947 */ /* 0x000fec0003800000 */
.L_x_186:
[----:B------:R-:W-:Y:S01]  /*4050*/  LOP3.LUT R0, R0, 0x80000000, R3, 0x48, !PT ;  /* 0x8000000000007812 */ /* 0x000fe200078e4803 */
[----:B------:R-:W-:Y:S06]  /*4060*/  BRA `(.L_x_192) ;  /* 0x00000000000c7947 */ /* 0x000fec0003800000 */
.L_x_185:
[----:B------:R-:W0:Y:S01]  /*4070*/  MUFU.RSQ R0, -QNAN ;  /* 0xffc0000000007908 */ /* 0x000e220000001400 */
[----:B------:R-:W-:Y:S05]  /*4080*/  BRA `(.L_x_192) ;  /* 0x0000000000047947 */ /* 0x000fea0003800000 */
.L_x_184:
[----:B------:R-:W-:-:S07]  /*4090*/  FADD.FTZ R0, R3, R0 ;  /* 0x0000000003007221 */ /* 0x000fce0000010000 */
.L_x_192:
[----:B------:R-:W-:Y:S05]  /*40a0*/  BSYNC.RECONVERGENT B3 ;  /* 0x0000000000037941 */ /* 0x000fea0003800200 */
.L_x_182:
[----:B------:R-:W-:Y:S01]  /*40b0*/  HFMA2 R27, -RZ, RZ, 0, 0 ;  /* 0x00000000ff1b7431 */ /* 0x000fe200000001ff */
[----:B------:R-:W-:-:S04]  /*40c0*/  MOV R26, R16 ;  /* 0x00000010001a7202 */ /* 0x000fc80000000f00 */
[----:B0-----:R-:W-:Y:S05]  /*40d0*/  RET.REL.NODEC R26 `(_ZN8physgrad7adjoint32calculate_energy_backward_kernelEfP6float3PfS2_PKS1_PKfS5_S7_i) ;  /* 0xffffffbc1ac87950 */ /* 0x001fea0003c3ffff */
.L_x_193:
        /* <DEDUP_REMOVED lines=10> */
.L_x_338:


//--------------------- .text._ZN8physgrad7adjoint31classical_force_backward_kernelEPK6float3PS1_PfS3_PKfi --------------------------
	.section	.text._ZN8physgrad7adjoint31classical_force_backward_kernelEPK6float3PS1_PfS3_PKfi,"ax",@progbits
	.align	128
        .global         _ZN8physgrad7adjoint31classical_force_backward_kernelEPK6float3PS1_PfS3_PKfi
        .type           _ZN8physgrad7adjoint31classical_force_backward_kernelEPK6float3PS1_PfS3_PKfi,@function
        .size           _ZN8physgrad7adjoint31classical_force_backward_kernelEPK6float3PS1_PfS3_PKfi,(.L_x_340 - _ZN8physgrad7adjoint31classical_force_backward_kernelEPK6float3PS1_PfS3_PKfi)
        .other          _ZN8physgrad7adjoint31classical_force_backward_kernelEPK6float3PS1_PfS3_PKfi,@"STO_CUDA_ENTRY STV_DEFAULT"
_ZN8physgrad7adjoint31classical_force_backward_kernelEPK6float3PS1_PfS3_PKfi:
.text._ZN8physgrad7adjoint31classical_force_backward_kernelEPK6float3PS1_PfS3_PKfi:
[----:B------:R-:W-:Y:S01]  /*0000*/  LDC R1, c[0x0][0x37c] ;  /* 0x0000df00ff017b82 */ /* 0x000fe20000000800 */
[----:B------:R-:W0:Y:S07]  /*0010*/  S2R R3, SR_TID.X ;  /* 0x0000000000037919 */ /* 0x000e2e0000002100 */
[----:B------:R-:W0:Y:S01]  /*0020*/  S2UR UR4, SR_CTAID.X ;  /* 0x00000000000479c3 */ /* 0x000e220000002500 */
[----:B------:R-:W1:Y:S07]  /*0030*/  LDCU UR5, c[0x0][0x3a8] ;  /* 0x00007500ff0577ac */ /* 0x000e6e0008000800 */
[----:B------:R-:W0:Y:S02]  /*0040*/  LDC R26, c[0x0][0x360] ;  /* 0x0000d800ff1a7b82 */ /* 0x000e240000000800 */
[----:B0-----:R-:W-:Y:S01]  /*0050*/  IMAD R26, R26, UR4, R3 ;  /* 0x000000041a1a7c24 */ /* 0x001fe2000f8e0203 */
[----:B-1----:R-:W-:-:S04]  /*0060*/  MOV R3, UR5 ;  /* 0x0000000500037c02 */ /* 0x002fc80008000f00 */
[----:B------:R-:W-:-:S13]  /*0070*/  ISETP.GE.AND P0, PT, R26, R3, PT ;  /* 0x000000031a00720c */ /* 0x000fda0003f06270 */
[----:B------:R-:W-:Y:S05]  /*0080*/  @P0 EXIT ;  /* 0x000000000000094d */ /* 0x000fea0003800000 */
[----:B------:R-:W-:Y:S01]  /*0090*/  ISETP.GE.AND P0, PT, R3, 0x1, PT ;  /* 0x000000010300780c */ /* 0x000fe20003f06270 */
[----:B------:R-:W0:Y:S01]  /*00a0*/  LDCU.64 UR10, c[0x0][0x358] ;  /* 0x00006b00ff0a77ac */ /* 0x000e220008000a00 */
[----:B------:R-:W-:Y:S02]  /*00b0*/  CS2R R24, SRZ ;  /* 0x0000000000187805 */ /* 0x000fe4000001ff00 */
[----:B------:R-:W-:-:S09]  /*00c0*/  CS2R R22, SRZ ;  /* 0x0000000000167805 */ /* 0x000fd2000001ff00 */
[----:B------:R-:W-:Y:S05]  /*00d0*/  @!P0 BRA `(.L_x_194) ;  /* 0x0000001c00f88947 */ /* 0x000fea0003800000 */
[----:B------:R-:W1:Y:S01]  /*00e0*/  LDC.64 R20, c[0x0][0x398] ;  /* 0x0000e600ff147b82 */ /* 0x000e620000000a00 */
[----:B------:R-:W-:Y:S01]  /*00f0*/  ISETP.NE.AND P0, PT, R3, 0x1, PT ;  /* 0x000000010300780c */ /* 0x000fe20003f05270 */
[----:B------:R-:W-:Y:S01]  /*0100*/  HFMA2 R5, -RZ, RZ, 0, 0 ;  /* 0x00000000ff057431 */ /* 0x000fe200000001ff */
[----:B------:R-:W-:Y:S02]  /*0110*/  CS2R R22, SRZ ;  /* 0x0000000000167805 */ /* 0x000fe4000001ff00 */
[----:B------:R-:W-:Y:S01]  /*0120*/  CS2R R24, SRZ ;  /* 0x0000000000187805 */ /* 0x000fe2000001ff00 */
[----:B-1----:R-:W-:-:S08]  /*0130*/  IMAD.WIDE R20, R26, 0xc, R20 ;  /* 0x0000000c1a147825 */ /* 0x002fd000078e0214 */
[----:B------:R-:W-:Y:S05]  /*0140*/  @!P0 BRA `(.L_x_195) ;  /* 0x0000001400508947 */ /* 0x000fea0003800000 */
[----:B------:R-:W1:Y:S01]  /*0150*/  LDCU.64 UR6, c[0x0][0x3a0] ;  /* 0x00007400ff0677ac */ /* 0x000e620008000a00 */
[----:B------:R-:W-:Y:S02]  /*0160*/  IADD3 R15, PT, PT, -R26, RZ, RZ ;  /* 0x000000ff1a0f7210 */ /* 0x000fe40007ffe1ff */
[----:B------:R-:W-:Y:S01]  /*0170*/  MOV R22, RZ ;  /* 0x000000ff00167202 */ /* 0x000fe20000000f00 */
[----:B------:R-:W2:Y:S01]  /*0180*/  LDCU.64 UR4, c[0x0][0x398] ;  /* 0x00007300ff0477ac */ /* 0x000ea20008000a00 */
[----:B-1----:R-:W-:Y:S02]  /*0190*/  UIADD3 UR6, UP0, UPT, UR6, 0x4, URZ ;  /* 0x0000000406067890 */ /* 0x002fe4000ff1e0ff */
[----:B--2---:R-:W-:Y:S02]  /*01a0*/  UIADD3 UR4, UP1, UPT, UR4, 0xc, URZ ;  /* 0x0000000c04047890 */ /* 0x004fe4000ff3e0ff */
[----:B------:R-:W-:Y:S02]  /*01b0*/  UIADD3.X UR7, UPT, UPT, URZ, UR7, URZ, UP0, !UPT ;  /* 0x00000007ff077290 */ /* 0x000fe400087fe4ff */
[----:B------:R-:W-:Y:S01]  /*01c0*/  MOV R18, UR6 ;  /* 0x0000000600127c02 */ /* 0x000fe20008000f00 */
[----:B------:R-:W-:Y:S01]  /*01d0*/  UIADD3.X UR5, UPT, UPT, URZ, UR5, URZ, UP1, !UPT ;  /* 0x00000005ff057290 */ /* 0x000fe20008ffe4ff */
[----:B------:R-:W-:Y:S01]  /*01e0*/  MOV R16, UR4 ;  /* 0x0000000400107c02 */ /* 0x000fe20008000f00 */
[----:B------:R-:W-:Y:S01]  /*01f0*/  UMOV UR4, URZ ;  /* 0x000000ff00047c82 */ /* 0x000fe20008000000 */
[----:B------:R-:W-:-:S03]  /*0200*/  MOV R19, UR7 ;  /* 0x0000000700137c02 */ /* 0x000fc60008000f00 */
[----:B------:R-:W-:-:S07]  /*0210*/  MOV R17, UR5 ;  /* 0x0000000500117c02 */ /* 0x000fce0008000f00 */
.L_x_230:
[----:B------:R-:W-:Y:S01]  /*0220*/  ISETP.NE.AND P0, PT, R15, RZ, PT ;  /* 0x000000ff0f00720c */ /* 0x000fe20003f05270 */
[----:B------:R-:W-:-:S12]  /*0230*/  BSSY.RECONVERGENT B2, `(.L_x_196) ;  /* 0x000009c000027945 */ /* 0x000fd80003800200 */
[----:B------:R-:W-:Y:S05]  /*0240*/  @!P0 BRA `(.L_x_197) ;  /* 0x0000000800688947 */ /* 0x000fea0003800000 */
[----:B0-----:R-:W2:Y:S04]  /*0250*/  LDG.E.CONSTANT R10, desc[UR10][R16.64+-0xc] ;  /* 0xfffff40a100a7981 */ /* 0x001ea8000c1e9900 */
[----:B------:R-:W2:Y:S04]  /*0260*/  LDG.E.CONSTANT R3, desc[UR10][R20.64] ;  /* 0x0000000a14037981 */ /* 0x000ea8000c1e9900 */
[----:B------:R-:W3:Y:S04]  /*0270*/  LDG.E.CONSTANT R9, desc[UR10][R16.64+-0x8] ;  /* 0xfffff80a10097981 */ /* 0x000ee8000c1e9900 */
[----:B------:R-:W3:Y:S04]  /*0280*/  LDG.E.CONSTANT R0, desc[UR10][R20.64+0x4] ;  /* 0x0000040a14007981 */ /* 0x000ee8000c1e9900 */
[----:B------:R-:W4:Y:S04]  /*0290*/  LDG.E.CONSTANT R8, desc[UR10][R16.64+-0x4] ;  /* 0xfffffc0a10087981 */ /* 0x000f28000c1e9900 */
[----:B------:R-:W4:Y:S01]  /*02a0*/  LDG.E.CONSTANT R5, desc[UR10][R20.64+0x8] ;  /* 0x0000080a14057981 */ /* 0x000f22000c1e9900 */
[----:B------:R-:W-:Y:S01]  /*02b0*/  BSSY.RECONVERGENT B0, `(.L_x_198) ;  /* 0x0000014000007945 */ /* 0x000fe20003800200 */
[----:B--2---:R-:W-:-:S04]  /*02c0*/  FADD R10, R10, -R3 ;  /* 0x800000030a0a7221 */ /* 0x004fc80000000000 */
[----:B------:R-:W-:Y:S01]  /*02d0*/  FMUL R28, R10, R10 ;  /* 0x0000000a0a1c7220 */ /* 0x000fe20000400000 */
[----:B---3--:R-:W-:-:S04]  /*02e0*/  FADD R9, R9, -R0 ;  /* 0x8000000009097221 */ /* 0x008fc80000000000 */
[----:B------:R-:W-:Y:S01]  /*02f0*/  FFMA R3, R9, R9, R28 ;  /* 0x0000000909037223 */ /* 0x000fe2000000001c */
[----:B----4-:R-:W-:-:S04]  /*0300*/  FADD R8, R8, -R5 ;  /* 0x8000000508087221 */ /* 0x010fc80000000000 */
[----:B------:R-:W-:-:S04]  /*0310*/  FMUL R12, R8, R8 ;  /* 0x00000008080c7220 */ /* 0x000fc80000400000 */
[----:B------:R-:W-:-:S04]  /*0320*/  FADD R6, R3, R12 ;  /* 0x0000000c03067221 */ /* 0x000fc80000000000 */
[----:B------:R0:W1:Y:S01]  /*0330*/  MUFU.RSQ R3, R6 ;  /* 0x0000000600037308 */ /* 0x0000620000001400 */
[----:B------:R-:W-:-:S04]  /*0340*/  IADD3 R0, PT, PT, R6, -0xd000000, RZ ;  /* 0xf300000006007810 */ /* 0x000fc80007ffe0ff */
[----:B------:R-:W-:-:S13]  /*0350*/  ISETP.GT.U32.AND P0, PT, R0, 0x727fffff, PT ;  /* 0x727fffff0000780c */ /* 0x000fda0003f04070 */
[----:B01----:R-:W-:Y:S05]  /*0360*/  @!P0 BRA `(.L_x_199) ;  /* 0x0000000000108947 */ /* 0x003fea0003800000 */
[----:B------:R-:W-:-:S07]  /*0370*/  MOV R0, 0x390 ;  /* 0x0000039000007802 */ /* 0x000fce0000000f00 */
[----:B------:R-:W-:Y:S05]  /*0380*/  CALL.REL.NOINC `($__internal_4_$__cuda_sm20_sqrt_rn_f32_slowpath) ;  /* 0x0000003c00647944 */ /* 0x000fea0003c00000 */
[----:B------:R-:W-:Y:S01]  /*0390*/  MOV R14, R7 ;  /* 0x00000007000e7202 */ /* 0x000fe20000000f00 */
[----:B------:R-:W-:Y:S06]  /*03a0*/  BRA `(.L_x_200) ;  /* 0x0000000000107947 */ /* 0x000fec0003800000 */
.L_x_199:
[----:B------:R-:W-:Y:S01]  /*03b0*/  FMUL.FTZ R14, R6, R3 ;  /* 0x00000003060e7220 */ /* 0x000fe20000410000 */
[----:B------:R-:W-:-:S03]  /*03c0*/  FMUL.FTZ R0, R3, 0.5 ;  /* 0x3f00000003007820 */ /* 0x000fc60000410000 */
[----:B------:R-:W-:-:S04]  /*03d0*/  FFMA R3, -R14, R14, R6 ;  /* 0x0000000e0e037223 */ /* 0x000fc80000000106 */
[----:B------:R-:W-:-:S07]  /*03e0*/  FFMA R14, R3, R0, R14 ;  /* 0x00000000030e7223 */ /* 0x000fce000000000e */
.L_x_200:
[----:B------:R-:W-:Y:S05]  /*03f0*/  BSYNC.RECONVERGENT B0 ;  /* 0x0000000000007941 */ /* 0x000fea0003800200 */
.L_x_198:
[----:B------:R-:W-:-:S13]  /*0400*/  FSETP.GEU.AND P0, PT, R14, 9.9999999747524270788e-07, PT ;  /* 0x358637bd0e00780b */ /* 0x000fda0003f0e000 */
[----:B------:R-:W-:Y:S05]  /*0410*/  @!P0 BRA `(.L_x_197) ;  /* 0x0000000400f48947 */ /* 0x000fea0003800000 */
[----:B------:R-:W0:Y:S01]  /*0420*/  LDC.64 R2, c[0x0][0x3a0] ;  /* 0x0000e800ff027b82 */ /* 0x000e220000000a00 */
[----:B------:R-:W2:Y:S01]  /*0430*/  LDG.E.CONSTANT R6, desc[UR10][R18.64+-0x4] ;  /* 0xfffffc0a12067981 */ /* 0x000ea2000c1e9900 */
[----:B0-----:R-:W-:-:S06]  /*0440*/  IMAD.WIDE R2, R26, 0x4, R2 ;  /* 0x000000041a027825 */ /* 0x001fcc00078e0202 */
[----:B------:R0:W3:Y:S01]  /*0450*/  LDG.E.CONSTANT R2, desc[UR10][R2.64] ;  /* 0x0000000a02027981 */ /* 0x0000e2000c1e9900 */
[----:B------:R-:W-:-:S04]  /*0460*/  FMUL R7, R14, R14 ;  /* 0x0000000e0e077220 */ /* 0x000fc80000400000 */
[----:B------:R-:W-:-:S04]  /*0470*/  FMUL R7, R7, R14 ;  /* 0x0000000e07077220 */ /* 0x000fc80000400000 */
[----:B------:R-:W1:Y:S01]  /*0480*/  MUFU.RCP R0, R7 ;  /* 0x0000000700007308 */ /* 0x000e620000001000 */
[----:B------:R-:W-:Y:S02]  /*0490*/  UMOV UR5, 0x40000000 ;  /* 0x4000000000057882 */ /* 0x000fe40000000000 */
[----:B------:R-:W-:-:S05]  /*04a0*/  MOV R30, UR5 ;  /* 0x00000005001e7c02 */ /* 0x000fca0008000f00 */
[----:B------:R-:W4:Y:S01]  /*04b0*/  FCHK P0, R30, R7 ;  /* 0x000000071e007302 */ /* 0x000f220000000000 */
[----:B-1----:R-:W-:-:S04]  /*04c0*/  FFMA R11, -R7, R0, 1 ;  /* 0x3f800000070b7423 */ /* 0x002fc80000000100 */
[----:B------:R-:W-:-:S04]  /*04d0*/  FFMA R11, R0, R11, R0 ;  /* 0x0000000b000b7223 */ /* 0x000fc80000000000 */
[----:B------:R-:W-:Y:S01]  /*04e0*/  FFMA R0, R11, 2, RZ ;  /* 0x400000000b007823 */ /* 0x000fe200000000ff */
[----:B0-----:R-:W-:Y:S01]  /*04f0*/  FFMA R3, R9, -R9, -R28 ;  /* 0x8000000909037223 */ /* 0x001fe2000000081c */
[----:B------:R-:W-:Y:S02]  /*0500*/  BSSY.RECONVERGENT B3, `(.L_x_201) ;  /* 0x000000c000037945 */ /* 0x000fe40003800200 */
[----:B------:R-:W-:Y:S01]  /*0510*/  FFMA R4, -R7, R0, 2 ;  /* 0x4000000007047423 */ /* 0x000fe20000000100 */
[----:B------:R-:W-:-:S03]  /*0520*/  FADD R12, -R12, R3 ;  /* 0x000000030c0c7221 */ /* 0x000fc60000000100 */
[----:B------:R-:W-:Y:S01]  /*0530*/  FFMA R11, R11, R4, R0 ;  /* 0x000000040b0b7223 */ /* 0x000fe20000000000 */
[----:B---3--:R-:W-:-:S04]  /*0540*/  FMUL R5, R2, 8.98755174400000000000e+09 ;  /* 0x5005ecca02057820 */ /* 0x008fc80000400000 */
[----:B--2---:R-:W-:Y:S01]  /*0550*/  FMUL R5, R5, R6 ;  /* 0x0000000605057220 */ /* 0x004fe20000400000 */
[----:B----4-:R-:W-:Y:S06]  /*0560*/  @!P0 BRA `(.L_x_202) ;  /* 0x0000000000148947 */ /* 0x010fec0003800000 */
[----:B------:R-:W-:Y:S01]  /*0570*/  HFMA2 R2, -RZ, RZ, 2, 0 ;  /* 0x40000000ff027431 */ /* 0x000fe200000001ff */
[----:B------:R-:W-:Y:S02]  /*0580*/  MOV R0, R7 ;  /* 0x0000000700007202 */ /* 0x000fe40000000f00 */
[----:B------:R-:W-:-:S07]  /*0590*/  MOV R27, 0x5b0 ;  /* 0x000005b0001b7802 */ /* 0x000fce0000000f00 */
[----:B------:R-:W-:Y:S05]  /*05a0*/  CALL.REL.NOINC `($__internal_5_$__cuda_sm3x_div_rn_noftz_f32_slowpath) ;  /* 0x0000003c00347944 */ /* 0x000fea0003c00000 */
[----:B------:R-:W-:-:S07]  /*05b0*/  MOV R11, R0 ;  /* 0x00000000000b7202 */ /* 0x000fce0000000f00 */
.L_x_202:
[----:B------:R-:W-:Y:S05]  /*05c0*/  BSYNC.RECONVERGENT B3 ;  /* 0x0000000000037941 */ /* 0x000fea0003800200 */
.L_x_201:
[-C--:B------:R-:W-:Y:S01]  /*05d0*/  FMUL R3, R7, R14.reuse ;  /* 0x0000000e07037220 */ /* 0x080fe20000400000 */
[----:B------:R-:W-:Y:S01]  /*05e0*/  FMUL R2, R12, -3 ;  /* 0xc04000000c027820 */ /* 0x000fe20000400000 */
[----:B------:R-:W-:Y:S02]  /*05f0*/  BSSY.RECONVERGENT B3, `(.L_x_203) ;  /* 0x000000d000037945 */ /* 0x000fe40003800200 */
[----:B------:R-:W-:-:S04]  /*0600*/  FMUL R13, R3, R14 ;  /* 0x0000000e030d7220 */ /* 0x000fc80000400000 */
[----:B------:R-:W0:Y:S08]  /*0610*/  MUFU.RCP R0, R13 ;  /* 0x0000000d00007308 */ /* 0x000e300000001000 */
[----:B------:R-:W1:Y:S01]  /*0620*/  FCHK P0, R2, R13 ;  /* 0x0000000d02007302 */ /* 0x000e620000000000 */
[----:B0-----:R-:W-:-:S04]  /*0630*/  FFMA R3, -R13, R0, 1 ;  /* 0x3f8000000d037423 */ /* 0x001fc80000000100 */
[----:B------:R-:W-:-:S04]  /*0640*/  FFMA R3, R0, R3, R0 ;  /* 0x0000000300037223 */ /* 0x000fc80000000000 */
[----:B------:R-:W-:-:S04]  /*0650*/  FFMA R0, R2, R3, RZ ;  /* 0x0000000302007223 */ /* 0x000fc800000000ff */
[----:B------:R-:W-:-:S04]  /*0660*/  FFMA R4, -R13, R0, R2 ;  /* 0x000000000d047223 */ /* 0x000fc80000000102 */
[----:B------:R-:W-:Y:S01]  /*0670*/  FFMA R0, R3, R4, R0 ;  /* 0x0000000403007223 */ /* 0x000fe20000000000 */
[----:B-1----:R-:W-:Y:S06]  /*0680*/  @!P0 BRA `(.L_x_204) ;  /* 0x00000000000c8947 */ /* 0x002fec0003800000 */
[----:B------:R-:W-:Y:S02]  /*0690*/  MOV R0, R13 ;  /* 0x0000000d00007202 */ /* 0x000fe40000000f00 */
[----:B------:R-:W-:-:S07]  /*06a0*/  MOV R27, 0x6c0 ;  /* 0x000006c0001b7802 */ /* 0x000fce0000000f00 */
[----:B------:R-:W-:Y:S05]  /*06b0*/  CALL.REL.NOINC `($__internal_5_$__cuda_sm3x_div_rn_noftz_f32_slowpath) ;  /* 0x0000003800f07944 */ /* 0x000fea0003c00000 */
.L_x_204:
[----:B------:R-:W-:Y:S05]  /*06c0*/  BSYNC.RECONVERGENT B3 ;  /* 0x0000000000037941 */ /* 0x000fea0003800200 */
.L_x_203:
[----:B------:R-:W0:Y:S02]  /*06d0*/  LDC.64 R32, c[0x0][0x380] ;  /* 0x0000e000ff207b82 */ /* 0x000e240000000a00 */
[----:B0-----:R-:W-:-:S05]  /*06e0*/  IMAD.WIDE R32, R26, 0xc, R32 ;  /* 0x0000000c1a207825 */ /* 0x001fca00078e0220 */
[----:B------:R-:W2:Y:S01]  /*06f0*/  LDG.E.CONSTANT R13, desc[UR10][R32.64] ;  /* 0x0000000a200d7981 */ /* 0x000ea2000c1e9900 */
[----:B------:R-:W0:Y:S01]  /*0700*/  MUFU.RCP R27, R14 ;  /* 0x0000000e001b7308 */ /* 0x000e220000001000 */
[----:B------:R-:W-:Y:S01]  /*0710*/  FADD R0, R0, R11 ;  /* 0x0000000b00007221 */ /* 0x000fe20000000000 */
[----:B------:R-:W-:Y:S03]  /*0720*/  BSSY.RECONVERGENT B3, `(.L_x_205) ;  /* 0x000000f000037945 */ /* 0x000fe60003800200 */
[----:B------:R-:W-:Y:S01]  /*0730*/  FMUL R5, R5, R0 ;  /* 0x0000000005057220 */ /* 0x000fe20000400000 */
[----:B0-----:R-:W-:-:S04]  /*0740*/  FFMA R0, R27, -R14, 1 ;  /* 0x3f8000001b007423 */ /* 0x001fc8000000080e */
[----:B------:R-:W-:Y:S01]  /*0750*/  FFMA R27, R27, R0, R27 ;  /* 0x000000001b1b7223 */ /* 0x000fe2000000001b */
[----:B--2---:R-:W-:-:S04]  /*0760*/  FMUL R3, R5, R13 ;  /* 0x0000000d05037220 */ /* 0x004fc80000400000 */
[----:B------:R-:W-:-:S04]  /*0770*/  FMUL R2, R10, R3 ;  /* 0x000000030a027220 */ /* 0x000fc80000400000 */
[----:B------:R-:W0:Y:S01]  /*0780*/  FCHK P0, R2, R14 ;  /* 0x0000000e02007302 */ /* 0x000e220000000000 */
[----:B------:R-:W-:-:S04]  /*0790*/  FFMA R3, R2, R27, RZ ;  /* 0x0000001b02037223 */ /* 0x000fc800000000ff */
[----:B------:R-:W-:-:S04]  /*07a0*/  FFMA R0, R3, -R14, R2 ;  /* 0x8000000e03007223 */ /* 0x000fc80000000002 */
[----:B------:R-:W-:Y:S01]  /*07b0*/  FFMA R4, R27, R0, R3 ;  /* 0x000000001b047223 */ /* 0x000fe20000000003 */
[----:B0-----:R-:W-:Y:S06]  /*07c0*/  @!P0 BRA `(.L_x_206) ;  /* 0x0000000000108947 */ /* 0x001fec0003800000 */
[----:B------:R-:W-:Y:S02]  /*07d0*/  MOV R0, R14 ;  /* 0x0000000e00007202 */ /* 0x000fe40000000f00 */
[----:B------:R-:W-:-:S07]  /*07e0*/  MOV R27, 0x800 ;  /* 0x00000800001b7802 */ /* 0x000fce0000000f00 */
[----:B------:R-:W-:Y:S05]  /*07f0*/  CALL.REL.NOINC `($__internal_5_$__cuda_sm3x_div_rn_noftz_f32_slowpath) ;  /* 0x0000003800a07944 */ /* 0x000fea0003c00000 */
[----:B------:R-:W-:-:S07]  /*0800*/  MOV R4, R0 ;  /* 0x0000000000047202 */ /* 0x000fce0000000f00 */
.L_x_206:
[----:B------:R-:W-:Y:S05]  /*0810*/  BSYNC.RECONVERGENT B3 ;  /* 0x0000000000037941 */ /* 0x000fea0003800200 */
.L_x_205:
[----:B------:R-:W2:Y:S01]  /*0820*/  LDG.E.CONSTANT R12, desc[UR10][R32.64+0x4] ;  /* 0x0000040a200c7981 */ /* 0x000ea2000c1e9900 */
[----:B------:R-:W0:Y:S01]  /*0830*/  MUFU.RCP R3, R14 ;  /* 0x0000000e00037308 */ /* 0x000e220000001000 */
[----:B------:R-:W-:Y:S01]  /*0840*/  BSSY.RECONVERGENT B3, `(.L_x_207) ;  /* 0x0000010000037945 */ /* 0x000fe20003800200 */
[----:B------:R-:W-:Y:S01]  /*0850*/  FADD R25, R25, -R4 ;  /* 0x8000000419197221 */ /* 0x000fe20000000000 */
[----:B0-----:R-:W-:Y:S01]  /*0860*/  FFMA R2, R3, -R14, 1 ;  /* 0x3f80000003027423 */ /* 0x001fe2000000080e */
[----:B--2---:R-:W-:-:S04]  /*0870*/  FMUL R0, R5, R12 ;  /* 0x0000000c05007220 */ /* 0x004fc80000400000 */
[----:B------:R-:W-:Y:S01]  /*0880*/  FMUL R11, R9, R0 ;  /* 0x00000000090b7220 */ /* 0x000fe20000400000 */
[----:B------:R-:W-:-:S03]  /*0890*/  FFMA R0, R3, R2, R3 ;  /* 0x0000000203007223 */ /* 0x000fc60000000003 */
[----:B------:R-:W0:Y:S01]  /*08a0*/  FCHK P0, R11, R14 ;  /* 0x0000000e0b007302 */ /* 0x000e220000000000 */
[----:B------:R-:W-:-:S04]  /*08b0*/  FFMA R3, R0, R11, RZ ;  /* 0x0000000b00037223 */ /* 0x000fc800000000ff */
[----:B------:R-:W-:-:S04]  /*08c0*/  FFMA R2, R3, -R14, R11 ;  /* 0x8000000e03027223 */ /* 0x000fc8000000000b */
[----:B------:R-:W-:Y:S01]  /*08d0*/  FFMA R3, R0, R2, R3 ;  /* 0x0000000200037223 */ /* 0x000fe20000000003 */
[----:B0-----:R-:W-:Y:S06]  /*08e0*/  @!P0 BRA `(.L_x_208) ;  /* 0x0000000000148947 */ /* 0x001fec0003800000 */
[----:B------:R-:W-:Y:S02]  /*08f0*/  MOV R2, R11 ;  /* 0x0000000b00027202 */ /* 0x000fe40000000f00 */
[----:B------:R-:W-:Y:S02]  /*0900*/  MOV R0, R14 ;  /* 0x0000000e00007202 */ /* 0x000fe40000000f00 */
[----:B------:R-:W-:-:S07]  /*0910*/  MOV R27, 0x930 ;  /* 0x00000930001b7802 */ /* 0x000fce0000000f00 */
[----:B------:R-:W-:Y:S05]  /*0920*/  CALL.REL.NOINC `($__internal_5_$__cuda_sm3x_div_rn_noftz_f32_slowpath) ;  /* 0x0000003800547944 */ /* 0x000fea0003c00000 */
[----:B------:R-:W-:-:S07]  /*0930*/  MOV R3, R0 ;  /* 0x0000000000037202 */ /* 0x000fce0000000f00 */
.L_x_208:
[----:B------:R-:W-:Y:S05]  /*0940*/  BSYNC.RECONVERGENT B3 ;  /* 0x0000000000037941 */ /* 0x000fea0003800200 */
.L_x_207:
[----:B------:R-:W2:Y:S01]  /*0950*/  LDG.E.CONSTANT R11, desc[UR10][R32.64+0x8] ;  /* 0x0000080a200b7981 */ /* 0x000ea2000c1e9900 */
[----:B------:R-:W0:Y:S01]  /*0960*/  MUFU.RCP R27, R14 ;  /* 0x0000000e001b7308 */ /* 0x000e220000001000 */
[----:B------:R-:W-:Y:S01]  /*0970*/  BSSY.RECONVERGENT B3, `(.L_x_209) ;  /* 0x0000010000037945 */ /* 0x000fe20003800200 */
[----:B------:R-:W-:Y:S01]  /*0980*/  FADD R24, R24, -R3 ;  /* 0x8000000318187221 */ /* 0x000fe20000000000 */
        /* <DEDUP_REMOVED lines=14> */
.L_x_210:
[----:B------:R-:W-:Y:S05]  /*0a70*/  BSYNC.RECONVERGENT B3 ;  /* 0x0000000000037941 */ /* 0x000fea0003800200 */
.L_x_209:
[----:B------:R-:W0:Y:S01]  /*0a80*/  MUFU.RCP R0, R7 ;  /* 0x0000000700007308 */ /* 0x000e220000001000 */
[----:B------:R-:W-:Y:S01]  /*0a90*/  FMUL R6, R6, 8.98755174400000000000e+09 ;  /* 0x5005ecca06067820 */ /* 0x000fe20000400000 */
[----:B------:R-:W-:Y:S01]  /*0aa0*/  BSSY.RECONVERGENT B3, `(.L_x_211) ;  /* 0x000000d000037945 */ /* 0x000fe20003800200 */
[----:B------:R-:W-:-:S05]  /*0ab0*/  FADD R23, R23, -R2 ;  /* 0x8000000217177221 */ /* 0x000fca0000000000 */
        /* <DEDUP_REMOVED lines=8> */
[----:B------:R-:W-:Y:S02]  /*0b40*/  MOV R0, R7 ;  /* 0x0000000700007202 */ /* 0x000fe40000000f00 */
[----:B------:R-:W-:-:S07]  /*0b50*/  MOV R27, 0xb70 ;  /* 0x00000b70001b7802 */ /* 0x000fce0000000f00 */
[----:B------:R-:W-:Y:S05]  /*0b60*/  CALL.REL.NOINC `($__internal_5_$__cuda_sm3x_div_rn_noftz_f32_slowpath) ;  /* 0x0000003400c47944 */ /* 0x000fea0003c00000 */
.L_x_212:
[----:B------:R-:W-:Y:S05]  /*0b70*/  BSYNC.RECONVERGENT B3 ;  /* 0x0000000000037941 */ /* 0x000fea0003800200 */
.L_x_211:
[-C--:B------:R-:W-:Y:S01]  /*0b80*/  FMUL R12, R12, R0.reuse ;  /* 0x000000000c0c7220 */ /* 0x080fe20000400000 */
[-C--:B------:R-:W-:Y:S01]  /*0b90*/  FMUL R13, R13, R0.reuse ;  /* 0x000000000d0d7220 */ /* 0x080fe20000400000 */
[----:B------:R-:W-:Y:S02]  /*0ba0*/  FMUL R0, R11, R0 ;  /* 0x000000000b007220 */ /* 0x000fe40000400000 */
[----:B------:R-:W-:-:S04]  /*0bb0*/  FMUL R9, R9, R12 ;  /* 0x0000000c09097220 */ /* 0x000fc80000400000 */
[----:B------:R-:W-:-:S04]  /*0bc0*/  FFMA R9, R10, R13, R9 ;  /* 0x0000000d0a097223 */ /* 0x000fc80000000009 */
[----:B------:R-:W-:-:S04]  /*0bd0*/  FFMA R9, R8, R0, R9 ;  /* 0x0000000008097223 */ /* 0x000fc80000000009 */
[----:B------:R-:W-:-:S07]  /*0be0*/  FADD R22, R22, R9 ;  /* 0x0000000916167221 */ /* 0x000fce0000000000 */
.L_x_197:
[----:B0-----:R-:W-:Y:S05]  /*0bf0*/  BSYNC.RECONVERGENT B2 ;  /* 0x0000000000027941 */ /* 0x001fea0003800200 */
.L_x_196:
[----:B------:R-:W-:Y:S01]  /*0c00*/  UIADD3 UR5, UPT, UPT, UR4, 0x1, URZ ;  /* 0x0000000104057890 */ /* 0x000fe2000fffe0ff */
[----:B------:R-:W-:Y:S05]  /*0c10*/  BSSY.RECONVERGENT B2, `(.L_x_213) ;  /* 0x000009d000027945 */ /* 0x000fea0003800200 */
[----:B------:R-:W-:-:S13]  /*0c20*/  ISETP.NE.AND P0, PT, R26, UR5, PT ;  /* 0x000000051a007c0c */ /* 0x000fda000bf05270 */
[----:B------:R-:W-:Y:S05]  /*0c30*/  @!P0 BRA `(.L_x_214) ;  /* 0x0000000800688947 */ /* 0x000fea0003800000 */
[----:B------:R-:W2:Y:S04]  /*0c40*/  LDG.E.CONSTANT R13, desc[UR10][R16.64] ;  /* 0x0000000a100d7981 */ /* 0x000ea8000c1e9900 */
[----:B------:R-:W2:Y:S04]  /*0c50*/  LDG.E.CONSTANT R0, desc[UR10][R20.64] ;  /* 0x0000000a14007981 */ /* 0x000ea8000c1e9900 */
[----:B------:R-:W3:Y:S04]  /*0c60*/  LDG.E.CONSTANT R12, desc[UR10][R16.64+0x4] ;  /* 0x0000040a100c7981 */ /* 0x000ee8000c1e9900 */
[----:B------:R-:W3:Y:S04]  /*0c70*/  LDG.E.CONSTANT R3, desc[UR10][R20.64+0x4] ;  /* 0x0000040a14037981 */ /* 0x000ee8000c1e9900 */
[----:B------:R-:W4:Y:S04]  /*0c80*/  LDG.E.CONSTANT R11, desc[UR10][R16.64+0x8] ;  /* 0x0000080a100b7981 */ /* 0x000f28000c1e9900 */
[----:B------:R-:W4:Y:S01]  /*0c90*/  LDG.E.CONSTANT R2, desc[UR10][R20.64+0x8] ;  /* 0x0000080a14027981 */ /* 0x000f22000c1e9900 */
[----:B------:R-:W-:Y:S01]  /*0ca0*/  BSSY.RECONVERGENT B0, `(.L_x_215) ;  /* 0x0000014000007945 */ /* 0x000fe20003800200 */
[----:B--2---:R-:W-:-:S04]  /*0cb0*/  FADD R13, -R0, R13 ;  /* 0x0000000d000d7221 */ /* 0x004fc80000000100 */
[----:B------:R-:W-:Y:S01]  /*0cc0*/  FMUL R27, R13, R13 ;  /* 0x0000000d0d1b7220 */ /* 0x000fe20000400000 */
[----:B---3--:R-:W-:-:S04]  /*0cd0*/  FADD R12, -R3, R12 ;  /* 0x0000000c030c7221 */ /* 0x008fc80000000100 */
[----:B------:R-:W-:Y:S01]  /*0ce0*/  FFMA R3, R12, R12, R27 ;  /* 0x0000000c0c037223 */ /* 0x000fe2000000001b */
[----:B----4-:R-:W-:-:S04]  /*0cf0*/  FADD R11, -R2, R11 ;  /* 0x0000000b020b7221 */ /* 0x010fc80000000100 */
        /* <DEDUP_REMOVED lines=10> */
.L_x_216:
[----:B------:R-:W-:Y:S01]  /*0da0*/  FMUL.FTZ R14, R6, R3 ;  /* 0x00000003060e7220 */ /* 0x000fe20000410000 */
[----:B------:R-:W-:-:S03]  /*0db0*/  FMUL.FTZ R0, R3, 0.5 ;  /* 0x3f00000003007820 */ /* 0x000fc60000410000 */
[----:B------:R-:W-:-:S04]  /*0dc0*/  FFMA R3, -R14, R14, R6 ;  /* 0x0000000e0e037223 */ /* 0x000fc80000000106 */
[----:B------:R-:W-:-:S07]  /*0dd0*/  FFMA R14, R3, R0, R14 ;  /* 0x00000000030e7223 */ /* 0x000fce000000000e */
.L_x_217:
[----:B------:R-:W-:Y:S05]  /*0de0*/  BSYNC.RECONVERGENT B0 ;  /* 0x0000000000007941 */ /* 0x000fea0003800200 */
.L_x_215:
        /* <DEDUP_REMOVED lines=13> */
[----:B------:R-:W-:Y:S01]  /*0ec0*/  FFMA R5, R5, R0, R5 ;  /* 0x0000000005057223 */ /* 0x000fe20000000005 */
[----:B------:R-:W-:-:S03]  /*0ed0*/  FFMA R27, R12, -R12, -R27 ;  /* 0x8000000c0c1b7223 */ /* 0x000fc6000000081b */
[----:B------:R-:W-:Y:S01]  /*0ee0*/  FFMA R0, R5, 2, RZ ;  /* 0x4000000005007823 */ /* 0x000fe200000000ff */
[----:B------:R-:W-:Y:S03]  /*0ef0*/  BSSY.RECONVERGENT B3, `(.L_x_218) ;  /* 0x000000c000037945 */ /* 0x000fe60003800200 */
[----:B0-----:R-:W-:Y:S01]  /*0f00*/  FFMA R2, -R10, R0, 2 ;  /* 0x400000000a027423 */ /* 0x001fe20000000100 */
        /* <DEDUP_REMOVED lines=10> */
.L_x_219:
[----:B------:R-:W-:Y:S05]  /*0fb0*/  BSYNC.RECONVERGENT B3 ;  /* 0x0000000000037941 */ /* 0x000fea0003800200 */
.L_x_218:
        /* <DEDUP_REMOVED lines=15> */
.L_x_221:
[----:B------:R-:W-:Y:S05]  /*10b0*/  BSYNC.RECONVERGENT B3 ;  /* 0x0000000000037941 */ /* 0x000fea0003800200 */
.L_x_220:
        /* <DEDUP_REMOVED lines=20> */
.L_x_223:
[----:B------:R-:W-:Y:S05]  /*1200*/  BSYNC.RECONVERGENT B3 ;  /* 0x0000000000037941 */ /* 0x000fea0003800200 */
.L_x_222:
        /* <DEDUP_REMOVED lines=18> */
.L_x_225:
[----:B------:R-:W-:Y:S05]  /*1330*/  BSYNC.RECONVERGENT B3 ;  /* 0x0000000000037941 */ /* 0x000fea0003800200 */
.L_x_224:
        /* <DEDUP_REMOVED lines=18> */
.L_x_227:
[----:B------:R-:W-:Y:S05]  /*1460*/  BSYNC.RECONVERGENT B3 ;  /* 0x0000000000037941 */ /* 0x000fea0003800200 */
.L_x_226:
        /* <DEDUP_REMOVED lines=15> */
.L_x_229:
[----:B------:R-:W-:Y:S05]  /*1560*/  BSYNC.RECONVERGENT B3 ;  /* 0x0000000000037941 */ /* 0x000fea0003800200 */
.L_x_228:
[-C--:B------:R-:W-:Y:S01]  /*1570*/  FMUL R3, R6, R0.reuse ;  /* 0x0000000006037220 */ /* 0x080fe20000400000 */
[-C--:B------:R-:W-:Y:S01]  /*1580*/  FMUL R2, R7, R0.reuse ;  /* 0x0000000007027220 */ /* 0x080fe20000400000 */
[----:B------:R-:W-:Y:S02]  /*1590*/  FMUL R0, R5, R0 ;  /* 0x0000000005007220 */ /* 0x000fe40000400000 */
[----:B------:R-:W-:-:S04]  /*15a0*/  FMUL R12, R12, R3 ;  /* 0x000000030c0c7220 */ /* 0x000fc80000400000 */
[----:B------:R-:W-:-:S04]  /*15b0*/  FFMA R2, R13, R2, R12 ;  /* 0x000000020d027223 */ /* 0x000fc8000000000c */
[----:B------:R-:W-:-:S04]  /*15c0*/  FFMA R11, R11, R0, R2 ;  /* 0x000000000b0b7223 */ /* 0x000fc80000000002 */
[----:B------:R-:W-:-:S07]  /*15d0*/  FADD R22, R22, R11 ;  /* 0x0000000b16167221 */ /* 0x000fce0000000000 */
.L_x_214:
[----:B------:R-:W-:Y:S05]  /*15e0*/  BSYNC.RECONVERGENT B2 ;  /* 0x0000000000027941 */ /* 0x000fea0003800200 */
.L_x_213:
[----:B------:R-:W0:Y:S01]  /*15f0*/  LDC R3, c[0x0][0x3a8] ;  /* 0x0000ea00ff037b82 */ /* 0x000e220000000800 */
[----:B------:R-:W-:Y:S01]  /*1600*/  UIADD3 UR4, UPT, UPT, UR4, 0x2, URZ ;  /* 0x0000000204047890 */ /* 0x000fe2000fffe0ff */
[----:B------:R-:W-:Y:S02]  /*1610*/  IADD3 R18, P1, PT, R18, 0x8, RZ ;  /* 0x0000000812127810 */ /* 0x000fe40007f3e0ff */
[----:B------:R-:W-:Y:S02]  /*1620*/  IADD3 R16, P2, PT, R16, 0x18, RZ ;  /* 0x0000001810107810 */ /* 0x000fe40007f5e0ff */
[----:B------:R-:W-:Y:S02]  /*1630*/  IADD3.X R19, PT, PT, RZ, R19, RZ, P1, !PT ;  /* 0x00000013ff137210 */ /* 0x000fe40000ffe4ff */
[----:B------:R-:W-:Y:S02]  /*1640*/  IADD3.X R17, PT, PT, RZ, R17, RZ, P2, !PT ;  /* 0x00000011ff117210 */ /* 0x000fe400017fe4ff */
[----:B------:R-:W-:-:S02]  /*1650*/  IADD3 R15, PT, PT, R15, 0x2, RZ ;  /* 0x000000020f0f7810 */ /* 0x000fc40007ffe0ff */
[----:B0-----:R-:W-:-:S04]  /*1660*/  LOP3.LUT R5, R3, 0x7ffffffe, RZ, 0xc0, !PT ;  /* 0x7ffffffe03057812 */ /* 0x001fc800078ec0ff */
[----:B------:R-:W-:-:S13]  /*1670*/  ISETP.NE.AND P0, PT, R5, UR4, PT ;  /* 0x0000000405007c0c */ /* 0x000fda000bf05270 */
[----:B------:R-:W-:Y:S05]  /*1680*/  @P0 BRA `(.L_x_230) ;  /* 0xffffffe800e40947 */ /* 0x000fea000383ffff */
.L_x_195:
[----:B------:R-:W-:Y:S01]  /*1690*/  LOP3.LUT R0, R3, 0x1, RZ, 0xc0, !PT ;  /* 0x0000000103007812 */ /* 0x000fe200078ec0ff */
[----:B------:R-:W-:Y:S01]  /*16a0*/  BSSY.RECONVERGENT B2, `(.L_x_194) ;  /* 0x00000a1000027945 */ /* 0x000fe20003800200 */
[----:B------:R-:W-:-:S04]  /*16b0*/  ISETP.NE.AND P0, PT, R26, R5, PT ;  /* 0x000000051a00720c */ /* 0x000fc80003f05270 */
[----:B------:R-:W-:-:S13]  /*16c0*/  ISETP.NE.U32.OR P0, PT, R0, 0x1, !P0 ;  /* 0x000000010000780c */ /* 0x000fda0004705470 */
[----:B------:R-:W-:Y:S05]  /*16d0*/  @P0 BRA `(.L_x_231) ;  /* 0x0000000800740947 */ /* 0x000fea0003800000 */
[----:B------:R-:W1:Y:S01]  /*16e0*/  LDC.64 R2, c[0x0][0x398] ;  /* 0x0000e600ff027b82 */ /* 0x000e620000000a00 */
[----:B0-----:R-:W2:Y:S04]  /*16f0*/  LDG.E.CONSTANT R7, desc[UR10][R20.64] ;  /* 0x0000000a14077981 */ /* 0x001ea8000c1e9900 */
[----:B------:R-:W3:Y:S04]  /*1700*/  LDG.E.CONSTANT R0, desc[UR10][R20.64+0x4] ;  /* 0x0000040a14007981 */ /* 0x000ee8000c1e9900 */
[----:B------:R-:W4:Y:S01]  /*1710*/  LDG.E.CONSTANT R9, desc[UR10][R20.64+0x8] ;  /* 0x0000080a14097981 */ /* 0x000f22000c1e9900 */
[----:B-1----:R-:W-:-:S05]  /*1720*/  IMAD.WIDE.U32 R2, R5, 0xc, R2 ;  /* 0x0000000c05027825 */ /* 0x002fca00078e0002 */
[----:B------:R-:W2:Y:S04]  /*1730*/  LDG.E.CONSTANT R12, desc[UR10][R2.64] ;  /* 0x0000000a020c7981 */ /* 0x000ea8000c1e9900 */
[----:B------:R-:W3:Y:S04]  /*1740*/  LDG.E.CONSTANT R11, desc[UR10][R2.64+0x4] ;  /* 0x0000040a020b7981 */ /* 0x000ee8000c1e9900 */
[----:B------:R-:W4:Y:S01]  /*1750*/  LDG.E.CONSTANT R10, desc[UR10][R2.64+0x8] ;  /* 0x0000080a020a7981 */ /* 0x000f22000c1e9900 */
[----:B------:R-:W-:Y:S01]  /*1760*/  BSSY.RECONVERGENT B0, `(.L_x_232) ;  /* 0x0000014000007945 */ /* 0x000fe20003800200 */
[----:B--2---:R-:W-:Y:S01]  /*1770*/  FADD R12, -R7, R12 ;  /* 0x0000000c070c7221 */ /* 0x004fe20000000100 */
[----:B---3--:R-:W-:-:S03]  /*1780*/  FADD R11, -R0, R11 ;  /* 0x0000000b000b7221 */ /* 0x008fc60000000100 */
[----:B------:R-:W-:Y:S01]  /*1790*/  FMUL R14, R12, R12 ;  /* 0x0000000c0c0e7220 */ /* 0x000fe20000400000 */
[----:B----4-:R-:W-:-:S03]  /*17a0*/  FADD R10, -R9, R10 ;  /* 0x0000000a090a7221 */ /* 0x010fc60000000100 */
[----:B------:R-:W-:Y:S01]  /*17b0*/  FFMA R0, R11, R11, R14 ;  /* 0x0000000b0b007223 */ /* 0x000fe2000000000e */
[----:B------:R-:W-:-:S04]  /*17c0*/  FMUL R15, R10, R10 ;  /* 0x0000000a0a0f7220 */ /* 0x000fc80000400000 */
[----:B------:R-:W-:-:S05]  /*17d0*/  FADD R6, R0, R15 ;  /* 0x0000000f00067221 */ /* 0x000fca0000000000 */
[----:B------:R-:W-:Y:S01]  /*17e0*/  IADD3 R0, PT, PT, R6, -0xd000000, RZ ;  /* 0xf300000006007810 */ /* 0x000fe20007ffe0ff */
[----:B------:R0:W1:Y:S03]  /*17f0*/  MUFU.RSQ R7, R6 ;  /* 0x0000000600077308 */ /* 0x0000660000001400 */
[----:B------:R-:W-:-:S13]  /*1800*/  ISETP.GT.U32.AND P0, PT, R0, 0x727fffff, PT ;  /* 0x727fffff0000780c */ /* 0x000fda0003f04070 */
[----:B0-----:R-:W-:Y:S05]  /*1810*/  @!P0 BRA `(.L_x_233) ;  /* 0x0000000000108947 */ /* 0x001fea0003800000 */
[----:B------:R-:W-:-:S07]  /*1820*/  MOV R0, 0x1840 ;  /* 0x0000184000007802 */ /* 0x000fce0000000f00 */
[----:B-1----:R-:W-:Y:S05]  /*1830*/  CALL.REL.NOINC `($__internal_4_$__cuda_sm20_sqrt_rn_f32_slowpath) ;  /* 0x0000002800387944 */ /* 0x002fea0003c00000 */
[----:B------:R-:W-:Y:S01]  /*1840*/  MOV R13, R7 ;  /* 0x00000007000d7202 */ /* 0x000fe20000000f00 */
[----:B------:R-:W-:Y:S06]  /*1850*/  BRA `(.L_x_234) ;  /* 0x0000000000107947 */ /* 0x000fec0003800000 */
.L_x_233:
[----:B-1----:R-:W-:Y:S01]  /*1860*/  FMUL.FTZ R13, R6, R7 ;  /* 0x00000007060d7220 */ /* 0x002fe20000410000 */
[----:B------:R-:W-:-:S03]  /*1870*/  FMUL.FTZ R2, R7, 0.5 ;  /* 0x3f00000007027820 */ /* 0x000fc60000410000 */
[----:B------:R-:W-:-:S04]  /*1880*/  FFMA R0, -R13, R13, R6 ;  /* 0x0000000d0d007223 */ /* 0x000fc80000000106 */
[----:B------:R-:W-:-:S07]  /*1890*/  FFMA R13, R0, R2, R13 ;  /* 0x00000002000d7223 */ /* 0x000fce000000000d */
.L_x_234:
[----:B------:R-:W-:Y:S05]  /*18a0*/  BSYNC.RECONVERGENT B0 ;  /* 0x0000000000007941 */ /* 0x000fea0003800200 */
.L_x_232:
[----:B------:R-:W-:-:S13]  /*18b0*/  FSETP.GEU.AND P0, PT, R13, 9.9999999747524270788e-07, PT ;  /* 0x358637bd0d00780b */ /* 0x000fda0003f0e000 */
[----:B------:R-:W-:Y:S05]  /*18c0*/  @!P0 BRA `(.L_x_231) ;  /* 0x0000000400f88947 */ /* 0x000fea0003800000 */
[----:B------:R-:W0:Y:S02]  /*18d0*/  LDC.64 R2, c[0x0][0x3a0] ;  /* 0x0000e800ff027b82 */ /* 0x000e240000000a00 */
[----:B0-----:R-:W-:-:S04]  /*18e0*/  IMAD.WIDE R6, R26, 0x4, R2 ;  /* 0x000000041a067825 */ /* 0x001fc800078e0202 */
[----:B------:R-:W-:Y:S02]  /*18f0*/  IMAD.WIDE.U32 R2, R5, 0x4, R2 ;  /* 0x0000000405027825 */ /* 0x000fe400078e0002 */
[----:B------:R0:W2:Y:S04]  /*1900*/  LDG.E.CONSTANT R7, desc[UR10][R6.64] ;  /* 0x0000000a06077981 */ /* 0x0000a8000c1e9900 */
[----:B------:R1:W3:Y:S01]  /*1910*/  LDG.E.CONSTANT R8, desc[UR10][R2.64] ;  /* 0x0000000a02087981 */ /* 0x0002e2000c1e9900 */
[-C--:B------:R-:W-:Y:S01]  /*1920*/  FMUL R0, R13, R13.reuse ;  /* 0x0000000d0d007220 */ /* 0x080fe20000400000 */
[----:B------:R-:W-:Y:S01]  /*1930*/  UMOV UR4, 0x40000000 ;  /* 0x4000000000047882 */ /* 0x000fe20000000000 */
[----:B------:R-:W-:Y:S01]  /*1940*/  BSSY.RECONVERGENT B3, `(.L_x_235) ;  /* 0x0000014000037945 */ /* 0x000fe20003800200 */
[----:B------:R-:W-:Y:S01]  /*1950*/  MOV R4, UR4 ;  /* 0x0000000400047c02 */ /* 0x000fe20008000f00 */
[----:B------:R-:W-:Y:S01]  /*1960*/  FMUL R9, R0, R13 ;  /* 0x0000000d00097220 */ /* 0x000fe20000400000 */
[----:B0-----:R-:W-:-:S03]  /*1970*/  FFMA R6, R11, -R11, -R14 ;  /* 0x8000000b0b067223 */ /* 0x001fc6000000080e */
[----:B------:R-:W0:Y:S01]  /*1980*/  MUFU.RCP R0, R9 ;  /* 0x0000000900007308 */ /* 0x000e220000001000 */
[----:B------:R-:W-:-:S07]  /*1990*/  FADD R6, -R15, R6 ;  /* 0x000000060f067221 */ /* 0x000fce0000000100 */
[----:B------:R-:W4:Y:S01]  /*19a0*/  FCHK P0, R4, R9 ;  /* 0x0000000904007302 */ /* 0x000f220000000000 */
[----:B0-----:R-:W-:-:S04]  /*19b0*/  FFMA R5, -R9, R0, 1 ;  /* 0x3f80000009057423 */ /* 0x001fc80000000100 */
[----:B------:R-:W-:-:S04]  /*19c0*/  FFMA R5, R0, R5, R0 ;  /* 0x0000000500057223 */ /* 0x000fc80000000000 */
[----:B------:R-:W-:-:S04]  /*19d0*/  FFMA R0, R5, 2, RZ ;  /* 0x4000000005007823 */ /* 0x000fc800000000ff */
[----:B-1----:R-:W-:-:S04]  /*19e0*/  FFMA R2, -R9, R0, 2 ;  /* 0x4000000009027423 */ /* 0x002fc80000000100 */
[----:B------:R-:W-:Y:S01]  /*19f0*/  FFMA R5, R5, R2, R0 ;  /* 0x0000000205057223 */ /* 0x000fe20000000000 */
[----:B--2---:R-:W-:-:S04]  /*1a00*/  FMUL R7, R7, 8.98755174400000000000e+09 ;  /* 0x5005ecca07077820 */ /* 0x004fc80000400000 */
[----:B---3--:R-:W-:Y:S01]  /*1a10*/  FMUL R7, R7, R8 ;  /* 0x0000000807077220 */ /* 0x008fe20000400000 */
[----:B----4-:R-:W-:Y:S06]  /*1a20*/  @!P0 BRA `(.L_x_236) ;  /* 0x0000000000148947 */ /* 0x010fec0003800000 */
[----:B------:R-:W-:Y:S01]  /*1a30*/  HFMA2 R2, -RZ, RZ, 2, 0 ;  /* 0x40000000ff027431 */ /* 0x000fe200000001ff */
[----:B------:R-:W-:Y:S02]  /*1a40*/  MOV R0, R9 ;  /* 0x0000000900007202 */ /* 0x000fe40000000f00 */
[----:B------:R-:W-:-:S07]  /*1a50*/  MOV R27, 0x1a70 ;  /* 0x00001a70001b7802 */ /* 0x000fce0000000f00 */
[----:B------:R-:W-:Y:S05]  /*1a60*/  CALL.REL.NOINC `($__internal_5_$__cuda_sm3x_div_rn_noftz_f32_slowpath) ;  /* 0x0000002800047944 */ /* 0x000fea0003c00000 */
[----:B------:R-:W-:-:S07]  /*1a70*/  MOV R5, R0 ;  /* 0x0000000000057202 */ /* 0x000fce0000000f00 */
.L_x_236:
[----:B------:R-:W-:Y:S05]  /*1a80*/  BSYNC.RECONVERGENT B3 ;  /* 0x0000000000037941 */ /* 0x000fea0003800200 */
.L_x_235:
        /* <DEDUP_REMOVED lines=15> */
.L_x_238:
[----:B------:R-:W-:Y:S05]  /*1b80*/  BSYNC.RECONVERGENT B3 ;  /* 0x0000000000037941 */ /* 0x000fea0003800200 */
.L_x_237:
        /* <DEDUP_REMOVED lines=20> */
.L_x_240:
[----:B------:R-:W-:Y:S05]  /*1cd0*/  BSYNC.RECONVERGENT B3 ;  /* 0x0000000000037941 */ /* 0x000fea0003800200 */
.L_x_239:
        /* <DEDUP_REMOVED lines=18> */
.L_x_242:
[----:B------:R-:W-:Y:S05]  /*1e00*/  BSYNC.RECONVERGENT B3 ;  /* 0x0000000000037941 */ /* 0x000fea0003800200 */
.L_x_241:
        /* <DEDUP_REMOVED lines=18> */
.L_x_244:
[----:B------:R-:W-:Y:S05]  /*1f30*/  BSYNC.RECONVERGENT B3 ;  /* 0x0000000000037941 */ /* 0x000fea0003800200 */
.L_x_243:
        /* <DEDUP_REMOVED lines=15> */
.L_x_246:
[----:B------:R-:W-:Y:S05]  /*2030*/  BSYNC.RECONVERGENT B3 ;  /* 0x0000000000037941 */ /* 0x000fea0003800200 */
.L_x_245:
[-C--:B------:R-:W-:Y:S01]  /*2040*/  FMUL R2, R5, R0.reuse ;  /* 0x0000000005027220 */ /* 0x080fe20000400000 */
[-C--:B------:R-:W-:Y:S01]  /*2050*/  FMUL R3, R6, R0.reuse ;  /* 0x0000000006037220 */ /* 0x080fe20000400000 */
[----:B------:R-:W-:Y:S02]  /*2060*/  FMUL R0, R14, R0 ;  /* 0x000000000e007220 */ /* 0x000fe40000400000 */
[----:B------:R-:W-:-:S04]  /*2070*/  FMUL R11, R11, R2 ;  /* 0x000000020b0b7220 */ /* 0x000fc80000400000 */
[----:B------:R-:W-:-:S04]  /*2080*/  FFMA R3, R12, R3, R11 ;  /* 0x000000030c037223 */ /* 0x000fc8000000000b */
[----:B------:R-:W-:-:S04]  /*2090*/  FFMA R3, R10, R0, R3 ;  /* 0x000000000a037223 */ /* 0x000fc80000000003 */
[----:B------:R-:W-:-:S07]  /*20a0*/  FADD R22, R22, R3 ;  /* 0x0000000316167221 */ /* 0x000fce0000000000 */
.L_x_231:
[----:B0-----:R-:W-:Y:S05]  /*20b0*/  BSYNC.RECONVERGENT B2 ;  /* 0x0000000000027941 */ /* 0x001fea0003800200 */
.L_x_194:
[----:B------:R-:W1:Y:S02]  /*20c0*/  LDCU UR4, c[0x0][0x3a8] ;  /* 0x00007500ff0477ac */ /* 0x000e640008000800 */
[----:B-1----:R-:W-:-:S04]  /*20d0*/  MOV R0, UR4 ;  /* 0x0000000400007c02 */ /* 0x002fc80008000f00 */
[----:B------:R-:W-:-:S13]  /*20e0*/  ISETP.GE.AND P0, PT, R0, 0x1, PT ;  /* 0x000000010000780c */ /* 0x000fda0003f06270 */
[----:B------:R-:W-:Y:S05]  /*20f0*/  @!P0 BRA `(.L_x_247) ;  /* 0x0000001c00e48947 */ /* 0x000fea0003800000 */
[----:B------:R-:W-:Y:S01]  /*2100*/  ISETP.NE.AND P0, PT, R0, 0x1, PT ;  /* 0x000000010000780c */ /* 0x000fe20003f05270 */
[----:B------:R-:W-:-:S12]  /*2110*/  HFMA2 R14, -RZ, RZ, 0, 0 ;  /* 0x00000000ff0e7431 */ /* 0x000fd800000001ff */
[----:B------:R-:W-:Y:S05]  /*2120*/  @!P0 BRA `(.L_x_248) ;  /* 0x0000001400548947 */ /* 0x000fea0003800000 */
[----:B------:R-:W1:Y:S01]  /*2130*/  LDCU.64 UR6, c[0x0][0x398] ;  /* 0x00007300ff0677ac */ /* 0x000e620008000a00 */
[----:B------:R-:W-:Y:S01]  /*2140*/  IADD3 R15, PT, PT, -R26, RZ, RZ ;  /* 0x000000ff1a0f7210 */ /* 0x000fe20007ffe1ff */
[----:B------:R-:W2:Y:S01]  /*2150*/  LDCU.64 UR4, c[0x0][0x380] ;  /* 0x00007000ff0477ac */ /* 0x000ea20008000a00 */
[----:B------:R-:W3:Y:S01]  /*2160*/  LDCU.64 UR8, c[0x0][0x3a0] ;  /* 0x00007400ff0877ac */ /* 0x000ee20008000a00 */
[----:B-1----:R-:W-:Y:S02]  /*2170*/  UIADD3 UR6, UP1, UPT, UR6, 0xc, URZ ;  /* 0x0000000c06067890 */ /* 0x002fe4000ff3e0ff */
[----:B--2---:R-:W-:Y:S02]  /*2180*/  UIADD3 UR4, UP0, UPT, UR4, 0xc, URZ ;  /* 0x0000000c04047890 */ /* 0x004fe4000ff1e0ff */
[----:B------:R-:W-:Y:S02]  /*2190*/  UIADD3.X UR7, UPT, UPT, URZ, UR7, URZ, UP1, !UPT ;  /* 0x00000007ff077290 */ /* 0x000fe40008ffe4ff */
[----:B------:R-:W-:Y:S01]  /*21a0*/  MOV R16, UR6 ;  /* 0x0000000600107c02 */ /* 0x000fe20008000f00 */
[----:B---3--:R-:W-:-:S02]  /*21b0*/  UIADD3 UR8, UP2, UPT, UR8, 0x4, URZ ;  /* 0x0000000408087890 */ /* 0x008fc4000ff5e0ff */
[----:B------:R-:W-:Y:S01]  /*21c0*/  UIADD3.X UR5, UPT, UPT, URZ, UR5, URZ, UP0, !UPT ;  /* 0x00000005ff057290 */ /* 0x000fe200087fe4ff */
[----:B------:R-:W-:Y:S01]  /*21d0*/  MOV R18, UR4 ;  /* 0x0000000400127c02 */ /* 0x000fe20008000f00 */
[----:B------:R-:W-:Y:S01]  /*21e0*/  UIADD3.X UR9, UPT, UPT, URZ, UR9, URZ, UP2, !UPT ;  /* 0x00000009ff097290 */ /* 0x000fe200097fe4ff */
[----:B------:R-:W-:Y:S01]  /*21f0*/  MOV R17, UR7 ;  /* 0x0000000700117c02 */ /* 0x000fe20008000f00 */
[----:B------:R-:W-:Y:S01]  /*2200*/  UMOV UR4, URZ ;  /* 0x000000ff00047c82 */ /* 0x000fe20008000000 */
[----:B------:R-:W-:Y:S02]  /*2210*/  MOV R20, UR8 ;  /* 0x0000000800147c02 */ /* 0x000fe40008000f00 */
[----:B------:R-:W-:Y:S02]  /*2220*/  MOV R19, UR5 ;  /* 0x0000000500137c02 */ /* 0x000fe40008000f00 */
[----:B------:R-:W-:-:S07]  /*2230*/  MOV R21, UR9 ;  /* 0x0000000900157c02 */ /* 0x000fce0008000f00 */
.L_x_283:
[----:B------:R-:W-:Y:S01]  /*2240*/  ISETP.NE.AND P0, PT, R15, RZ, PT ;  /* 0x000000ff0f00720c */ /* 0x000fe20003f05270 */
[----:B------:R-:W-:-:S12]  /*2250*/  BSSY.RECONVERGENT B2, `(.L_x_249) ;  /* 0x000009a000027945 */ /* 0x000fd80003800200 */
[----:B------:R-:W-:Y:S05]  /*2260*/  @!P0 BRA `(.L_x_250) ;  /* 0x0000000800608947 */ /* 0x000fea0003800000 */
[----:B------:R-:W1:Y:S01]  /*2270*/  LDC.64 R2, c[0x0][0x398] ;  /* 0x0000e600ff027b82 */ /* 0x000e620000000a00 */
[----:B0-----:R-:W2:Y:S04]  /*2280*/  LDG.E.CONSTANT R12, desc[UR10][R16.64+-0x8] ;  /* 0xfffff80a100c7981 */ /* 0x001ea8000c1e9900 */
[----:B------:R-:W3:Y:S04]  /*2290*/  LDG.E.CONSTANT R13, desc[UR10][R16.64+-0xc] ;  /* 0xfffff40a100d7981 */ /* 0x000ee8000c1e9900 */
[----:B------:R-:W4:Y:S01]  /*22a0*/  LDG.E.CONSTANT R5, desc[UR10][R16.64+-0x4] ;  /* 0xfffffc0a10057981 */ /* 0x000f22000c1e9900 */
[----:B-1----:R-:W-:-:S05]  /*22b0*/  IMAD.WIDE R2, R26, 0xc, R2 ;  /* 0x0000000c1a027825 */ /* 0x002fca00078e0202 */
        /* <DEDUP_REMOVED lines=14> */
[----:B------:R-:W-:Y:S02]  /*23a0*/  MOV R6, R8 ;  /* 0x0000000800067202 */ /* 0x000fe40000000f00 */
[----:B------:R-:W-:-:S07]  /*23b0*/  MOV R0, 0x23d0 ;  /* 0x000023d000007802 */ /* 0x000fce0000000f00 */
[----:B-1----:R-:W-:Y:S05]  /*23c0*/  CALL.REL.NOINC `($__internal_4_$__cuda_sm20_sqrt_rn_f32_slowpath) ;  /* 0x0000001c00547944 */ /* 0x002fea0003c00000 */
[----:B------:R-:W-:Y:S01]  /*23d0*/  MOV R14, R7 ;  /* 0x00000007000e7202 */ /* 0x000fe20000000f00 */
[----:B------:R-:W-:Y:S06]  /*23e0*/  BRA `(.L_x_253) ;  /* 0x0000000000107947 */ /* 0x000fec0003800000 */
.L_x_252:
[----:B-1----:R-:W-:Y:S01]  /*23f0*/  FMUL.FTZ R3, R8, R7 ;  /* 0x0000000708037220 */ /* 0x002fe20000410000 */
[----:B------:R-:W-:-:S03]  /*2400*/  FMUL.FTZ R0, R7, 0.5 ;  /* 0x3f00000007007820 */ /* 0x000fc60000410000 */
[----:B------:R-:W-:-:S04]  /*2410*/  FFMA R14, -R3, R3, R8 ;  /* 0x00000003030e7223 */ /* 0x000fc80000000108 */
[----:B------:R-:W-:-:S07]  /*2420*/  FFMA R14, R14, R0, R3 ;  /* 0x000000000e0e7223 */ /* 0x000fce0000000003 */
.L_x_253:
[----:B------:R-:W-:Y:S05]  /*2430*/  BSYNC.RECONVERGENT B0 ;  /* 0x0000000000007941 */ /* 0x000fea0003800200 */
.L_x_251:
[----:B------:R-:W-:-:S13]  /*2440*/  FSETP.GEU.AND P0, PT, R14, 9.9999999747524270788e-07, PT ;  /* 0x358637bd0e00780b */ /* 0x000fda0003f0e000 */
[----:B------:R-:W-:Y:S05]  /*2450*/  @!P0 BRA `(.L_x_250) ;  /* 0x0000000400e48947 */ /* 0x000fea0003800000 */
[----:B------:R-:W0:Y:S01]  /*2460*/  LDC.64 R2, c[0x0][0x3a0] ;  /* 0x0000e800ff027b82 */ /* 0x000e220000000a00 */
[----:B------:R-:W2:Y:S01]  /*2470*/  LDG.E.CONSTANT R6, desc[UR10][R20.64+-0x4] ;  /* 0xfffffc0a14067981 */ /* 0x000ea2000c1e9900 */
[----:B0-----:R-:W-:-:S06]  /*2480*/  IMAD.WIDE R2, R26, 0x4, R2 ;  /* 0x000000041a027825 */ /* 0x001fcc00078e0202 */
[----:B------:R-:W3:Y:S01]  /*2490*/  LDG.E.CONSTANT R2, desc[UR10][R2.64] ;  /* 0x0000000a02027981 */ /* 0x000ee2000c1e9900 */
[----:B------:R-:W-:-:S04]  /*24a0*/  FMUL R7, R14, R14 ;  /* 0x0000000e0e077220 */ /* 0x000fc80000400000 */
[----:B------:R-:W-:-:S04]  /*24b0*/  FMUL R7, R7, R14 ;  /* 0x0000000e07077220 */ /* 0x000fc80000400000 */
[----:B------:R-:W0:Y:S01]  /*24c0*/  MUFU.RCP R10, R7 ;  /* 0x00000007000a7308 */ /* 0x000e220000001000 */
[----:B------:R-:W-:Y:S02]  /*24d0*/  UMOV UR5, 0x40000000 ;  /* 0x4000000000057882 */ /* 0x000fe40000000000 */
[----:B------:R-:W-:-:S05]  /*24e0*/  MOV R4, UR5 ;  /* 0x0000000500047c02 */ /* 0x000fca0008000f00 */
[----:B------:R-:W1:Y:S01]  /*24f0*/  FCHK P0, R4, R7 ;  /* 0x0000000704007302 */ /* 0x000e620000000000 */
[----:B0-----:R-:W-:-:S04]  /*2500*/  FFMA R9, -R7, R10, 1 ;  /* 0x3f80000007097423 */ /* 0x001fc8000000010a */
[----:B------:R-:W-:-:S04]  /*2510*/  FFMA R10, R10, R9, R10 ;  /* 0x000000090a0a7223 */ /* 0x000fc8000000000a */
[----:B------:R-:W-:Y:S01]  /*2520*/  FFMA R11, R10, 2, RZ ;  /* 0x400000000a0b7823 */ /* 0x000fe200000000ff */
[----:B------:R-:W-:Y:S03]  /*2530*/  BSSY.RECONVERGENT B3, `(.L_x_254) ;  /* 0x000000b000037945 */ /* 0x000fe60003800200 */
[----:B------:R-:W-:-:S04]  /*2540*/  FFMA R0, -R7, R11, 2 ;  /* 0x4000000007007423 */ /* 0x000fc8000000010b */
[----:B------:R-:W-:Y:S01]  /*2550*/  FFMA R10, R10, R0, R11 ;  /* 0x000000000a0a7223 */ /* 0x000fe2000000000b */
[----:B---3--:R-:W-:-:S04]  /*2560*/  FMUL R9, R2, 8.98755174400000000000e+09 ;  /* 0x5005ecca02097820 */ /* 0x008fc80000400000 */
[----:B--2---:R-:W-:Y:S01]  /*2570*/  FMUL R9, R9, R6 ;  /* 0x0000000609097220 */ /* 0x004fe20000400000 */
[----:B-1----:R-:W-:Y:S06]  /*2580*/  @!P0 BRA `(.L_x_255) ;  /* 0x0000000000148947 */ /* 0x002fec0003800000 */
[----:B------:R-:W-:Y:S01]  /*2590*/  HFMA2 R2, -RZ, RZ, 2, 0 ;  /* 0x40000000ff027431 */ /* 0x000fe200000001ff */
[----:B------:R-:W-:Y:S02]  /*25a0*/  MOV R0, R7 ;  /* 0x0000000700007202 */ /* 0x000fe40000000f00 */
[----:B------:R-:W-:-:S07]  /*25b0*/  MOV R27, 0x25d0 ;  /* 0x000025d0001b7802 */ /* 0x000fce0000000f00 */
[----:B------:R-:W-:Y:S05]  /*25c0*/  CALL.REL.NOINC `($__internal_5_$__cuda_sm3x_div_rn_noftz_f32_slowpath) ;  /* 0x0000001c002c7944 */ /* 0x000fea0003c00000 */
[----:B------:R-:W-:-:S07]  /*25d0*/  MOV R10, R0 ;  /* 0x00000000000a7202 */ /* 0x000fce0000000f00 */
.L_x_255:
[----:B------:R-:W-:Y:S05]  /*25e0*/  BSYNC.RECONVERGENT B3 ;  /* 0x0000000000037941 */ /* 0x000fea0003800200 */
.L_x_254:
        /* <DEDUP_REMOVED lines=15> */
.L_x_257:
[----:B------:R-:W-:Y:S05]  /*26e0*/  BSYNC.RECONVERGENT B3 ;  /* 0x0000000000037941 */ /* 0x000fea0003800200 */
.L_x_256:
        /* <DEDUP_REMOVED lines=18> */
.L_x_259:
[----:B------:R-:W-:Y:S05]  /*2810*/  BSYNC.RECONVERGENT B3 ;  /* 0x0000000000037941 */ /* 0x000fea0003800200 */
.L_x_258:
[----:B------:R-:W2:Y:S01]  /*2820*/  LDG.E.CONSTANT R10, desc[UR10][R18.64+-0x8] ;  /* 0xfffff80a120a7981 */ /* 0x000ea2000c1e9900 */
[----:B------:R-:W0:Y:S01]  /*2830*/  MUFU.RCP R27, R14 ;  /* 0x0000000e001b7308 */ /* 0x000e220000001000 */
[----:B------:R-:W-:Y:S01]  /*2840*/  BSSY.RECONVERGENT B3, `(.L_x_260) ;  /* 0x0000010000037945 */ /* 0x000fe20003800200 */
[----:B------:R-:W-:Y:S01]  /*2850*/  FADD R25, R25, R4 ;  /* 0x0000000419197221 */ /* 0x000fe20000000000 */
        /* <DEDUP_REMOVED lines=14> */
.L_x_261:
[----:B------:R-:W-:Y:S05]  /*2940*/  BSYNC.RECONVERGENT B3 ;  /* 0x0000000000037941 */ /* 0x000fea0003800200 */
.L_x_260:
[----:B------:R-:W2:Y:S01]  /*2950*/  LDG.E.CONSTANT R11, desc[UR10][R18.64+-0x4] ;  /* 0xfffffc0a120b7981 */ /* 0x000ea2000c1e9900 */
[----:B------:R-:W0:Y:S01]  /*2960*/  MUFU.RCP R27, R14 ;  /* 0x0000000e001b7308 */ /* 0x000e220000001000 */
[----:B------:R-:W-:Y:S01]  /*2970*/  BSSY.RECONVERGENT B3, `(.L_x_262) ;  /* 0x0000010000037945 */ /* 0x000fe20003800200 */
[----:B------:R-:W-:Y:S01]  /*2980*/  FADD R24, R24, R3 ;  /* 0x0000000318187221 */ /* 0x000fe20000000000 */
        /* <DEDUP_REMOVED lines=14> */
.L_x_263:
[----:B------:R-:W-:Y:S05]  /*2a70*/  BSYNC.RECONVERGENT B3 ;  /* 0x0000000000037941 */ /* 0x000fea0003800200 */
.L_x_262:
[----:B------:R-:W0:Y:S01]  /*2a80*/  MUFU.RCP R0, R7 ;  /* 0x0000000700007308 */ /* 0x000e220000001000 */
[----:B------:R-:W-:Y:S01]  /*2a90*/  FMUL R6, R6, 8.98755174400000000000e+09 ;  /* 0x5005ecca06067820 */ /* 0x000fe20000400000 */
[----:B------:R-:W-:Y:S01]  /*2aa0*/  BSSY.RECONVERGENT B3, `(.L_x_264) ;  /* 0x000000d000037945 */ /* 0x000fe20003800200 */
[----:B------:R-:W-:-:S05]  /*2ab0*/  FADD R23, R23, R2 ;  /* 0x0000000217177221 */ /* 0x000fca0000000000 */
        /* <DEDUP_REMOVED lines=11> */
.L_x_265:
[----:B------:R-:W-:Y:S05]  /*2b70*/  BSYNC.RECONVERGENT B3 ;  /* 0x0000000000037941 */ /* 0x000fea0003800200 */
.L_x_264:
[-C--:B------:R-:W-:Y:S01]  /*2b80*/  FMUL R3, R10, R0.reuse ;  /* 0x000000000a037220 */ /* 0x080fe20000400000 */
[-C--:B------:R-:W-:Y:S01]  /*2b90*/  FMUL R8, R8, R0.reuse ;  /* 0x0000000008087220 */ /* 0x080fe20000400000 */
[----:B------:R-:W-:Y:S02]  /*2ba0*/  FMUL R0, R11, R0 ;  /* 0x000000000b007220 */ /* 0x000fe40000400000 */
[----:B------:R-:W-:-:S04]  /*2bb0*/  FMUL R12, R12, R3 ;  /* 0x000000030c0c7220 */ /* 0x000fc80000400000 */
[----:B------:R-:W-:-:S04]  /*2bc0*/  FFMA R8, R13, R8, R12 ;  /* 0x000000080d087223 */ /* 0x000fc8000000000c */
[----:B------:R-:W-:-:S04]  /*2bd0*/  FFMA R5, R5, R0, R8 ;  /* 0x0000000005057223 */ /* 0x000fc80000000008 */
[----:B------:R-:W-:-:S07]  /*2be0*/  FADD R22, R22, R5 ;  /* 0x0000000516167221 */ /* 0x000fce0000000000 */
.L_x_250:
[----:B0-----:R-:W-:Y:S05]  /*2bf0*/  BSYNC.RECONVERGENT B2 ;  /* 0x0000000000027941 */ /* 0x001fea0003800200 */
.L_x_249:
[----:B------:R-:W-:Y:S01]  /*2c00*/  UIADD3 UR5, UPT, UPT, UR4, 0x1, URZ ;  /* 0x0000000104057890 */ /* 0x000fe2000fffe0ff */
[----:B------:R-:W-:Y:S05]  /*2c10*/  BSSY.RECONVERGENT B2, `(.L_x_266) ;  /* 0x000009a000027945 */ /* 0x000fea0003800200 */
[----:B------:R-:W-:-:S13]  /*2c20*/  ISETP.NE.AND P0, PT, R26, UR5, PT ;  /* 0x000000051a007c0c */ /* 0x000fda000bf05270 */
[----:B------:R-:W-:Y:S05]  /*2c30*/  @!P0 BRA `(.L_x_267) ;  /* 0x00000008005c8947 */ /* 0x000fea0003800000 */
[----:B------:R-:W0:Y:S01]  /*2c40*/  LDC.64 R2, c[0x0][0x398] ;  /* 0x0000e600ff027b82 */ /* 0x000e220000000a00 */
[----:B------:R-:W2:Y:S04]  /*2c50*/  LDG.E.CONSTANT R14, desc[UR10][R16.64+0x4] ;  /* 0x0000040a100e7981 */ /* 0x000ea8000c1e9900 */
[----:B------:R-:W3:Y:S04]  /*2c60*/  LDG.E.CONSTANT R13, desc[UR10][R16.64] ;  /* 0x0000000a100d7981 */ /* 0x000ee8000c1e9900 */
[----:B------:R-:W4:Y:S01]  /*2c70*/  LDG.E.CONSTANT R12, desc[UR10][R16.64+0x8] ;  /* 0x0000080a100c7981 */ /* 0x000f22000c1e9900 */
[----:B0-----:R-:W-:-:S05]  /*2c80*/  IMAD.WIDE R2, R26, 0xc, R2 ;  /* 0x0000000c1a027825 */ /* 0x001fca00078e0202 */
        /* <DEDUP_REMOVED lines=18> */
.L_x_269:
[----:B-1----:R-:W-:Y:S01]  /*2db0*/  FMUL.FTZ R11, R6, R5 ;  /* 0x00000005060b7220 */ /* 0x002fe20000410000 */
[----:B------:R-:W-:-:S03]  /*2dc0*/  FMUL.FTZ R2, R5, 0.5 ;  /* 0x3f00000005027820 */ /* 0x000fc60000410000 */
[----:B------:R-:W-:-:S04]  /*2dd0*/  FFMA R0, -R11, R11, R6 ;  /* 0x0000000b0b007223 */ /* 0x000fc80000000106 */
[----:B------:R-:W-:-:S07]  /*2de0*/  FFMA R11, R0, R2, R11 ;  /* 0x00000002000b7223 */ /* 0x000fce000000000b */
.L_x_270:
[----:B------:R-:W-:Y:S05]  /*2df0*/  BSYNC.RECONVERGENT B0 ;  /* 0x0000000000007941 */ /* 0x000fea0003800200 */
.L_x_268:
        /* <DEDUP_REMOVED lines=15> */
[----:B------:R-:W-:Y:S01]  /*2ef0*/  BSSY.RECONVERGENT B3, `(.L_x_271) ;  /* 0x000000b000037945 */ /* 0x000fe20003800200 */
[----:B---3--:R-:W-:Y:S02]  /*2f00*/  FMUL R7, R2, 8.98755174400000000000e+09 ;  /* 0x5005ecca02077820 */ /* 0x008fe40000400000 */
[----:B------:R-:W-:Y:S02]  /*2f10*/  FFMA R2, -R9, R0, 2 ;  /* 0x4000000009027423 */ /* 0x000fe40000000100 */
[----:B--2---:R-:W-:Y:S02]  /*2f20*/  FMUL R7, R7, R10 ;  /* 0x0000000a07077220 */ /* 0x004fe40000400000 */
[----:B------:R-:W-:Y:S01]  /*2f30*/  FFMA R5, R5, R2, R0 ;  /* 0x0000000205057223 */ /* 0x000fe20000000000 */
[----:B-1----:R-:W-:Y:S06]  /*2f40*/  @!P0 BRA `(.L_x_272) ;  /* 0x0000000000148947 */ /* 0x002fec0003800000 */
[----:B------:R-:W-:Y:S01]  /*2f50*/  HFMA2 R2, -RZ, RZ, 2, 0 ;  /* 0x40000000ff027431 */ /* 0x000fe200000001ff */
[----:B------:R-:W-:Y:S02]  /*2f60*/  MOV R0, R9 ;  /* 0x0000000900007202 */ /* 0x000fe40000000f00 */
[----:B------:R-:W-:-:S07]  /*2f70*/  MOV R27, 0x2f90 ;  /* 0x00002f90001b7802 */ /* 0x000fce0000000f00 */
[----:B------:R-:W-:Y:S05]  /*2f80*/  CALL.REL.NOINC `($__internal_5_$__cuda_sm3x_div_rn_noftz_f32_slowpath) ;  /* 0x0000001000bc7944 */ /* 0x000fea0003c00000 */
[----:B------:R-:W-:-:S07]  /*2f90*/  MOV R5, R0 ;  /* 0x0000000000057202 */ /* 0x000fce0000000f00 */
.L_x_272:
[----:B------:R-:W-:Y:S05]  /*2fa0*/  BSYNC.RECONVERGENT B3 ;  /* 0x0000000000037941 */ /* 0x000fea0003800200 */
.L_x_271:
        /* <DEDUP_REMOVED lines=15> */
.L_x_274:
[----:B------:R-:W-:Y:S05]  /*30a0*/  BSYNC.RECONVERGENT B3 ;  /* 0x0000000000037941 */ /* 0x000fea0003800200 */
.L_x_273:
        /* <DEDUP_REMOVED lines=18> */
.L_x_276:
[----:B------:R-:W-:Y:S05]  /*31d0*/  BSYNC.RECONVERGENT B3 ;  /* 0x0000000000037941 */ /* 0x000fea0003800200 */
.L_x_275:
        /* <DEDUP_REMOVED lines=18> */
.L_x_278:
[----:B------:R-:W-:Y:S05]  /*3300*/  BSYNC.RECONVERGENT B3 ;  /* 0x0000000000037941 */ /* 0x000fea0003800200 */
.L_x_277:
        /* <DEDUP_REMOVED lines=18> */
.L_x_280:
[----:B------:R-:W-:Y:S05]  /*3430*/  BSYNC.RECONVERGENT B3 ;  /* 0x0000000000037941 */ /* 0x000fea0003800200 */
.L_x_279:
        /* <DEDUP_REMOVED lines=15> */
.L_x_282:
[----:B------:R-:W-:Y:S05]  /*3530*/  BSYNC.RECONVERGENT B3 ;  /* 0x0000000000037941 */ /* 0x000fea0003800200 */
.L_x_281:
[-C--:B------:R-:W-:Y:S01]  /*3540*/  FMUL R3, R6, R0.reuse ;  /* 0x0000000006037220 */ /* 0x080fe20000400000 */
[-C--:B------:R-:W-:Y:S01]  /*3550*/  FMUL R8, R8, R0.reuse ;  /* 0x0000000008087220 */ /* 0x080fe20000400000 */
[----:B------:R-:W-:Y:S02]  /*3560*/  FMUL R0, R5, R0 ;  /* 0x0000000005007220 */ /* 0x000fe40000400000 */
[----:B------:R-:W-:-:S04]  /*3570*/  FMUL R14, R14, R3 ;  /* 0x000000030e0e7220 */ /* 0x000fc80000400000 */
[----:B------:R-:W-:-:S04]  /*3580*/  FFMA R13, R13, R8, R14 ;  /* 0x000000080d0d7223 */ /* 0x000fc8000000000e */
[----:B------:R-:W-:-:S04]  /*3590*/  FFMA R13, R12, R0, R13 ;  /* 0x000000000c0d7223 */ /* 0x000fc8000000000d */
[----:B------:R-:W-:-:S07]  /*35a0*/  FADD R22, R22, R13 ;  /* 0x0000000d16167221 */ /* 0x000fce0000000000 */
.L_x_267:
[----:B------:R-:W-:Y:S05]  /*35b0*/  BSYNC.RECONVERGENT B2 ;  /* 0x0000000000027941 */ /* 0x000fea0003800200 */
.L_x_266:
[----:B------:R-:W0:Y:S01]  /*35c0*/  LDC R0, c[0x0][0x3a8] ;  /* 0x0000ea00ff007b82 */ /* 0x000e220000000800 */
[----:B------:R-:W-:Y:S01]  /*35d0*/  UIADD3 UR4, UPT, UPT, UR4, 0x2, URZ ;  /* 0x0000000204047890 */ /* 0x000fe2000fffe0ff */
[----:B------:R-:W-:Y:S02]  /*35e0*/  IADD3 R16, P1, PT, R16, 0x18, RZ ;  /* 0x0000001810107810 */ /* 0x000fe40007f3e0ff */
[----:B------:R-:W-:Y:S02]  /*35f0*/  IADD3 R18, P2, PT, R18, 0x18, RZ ;  /* 0x0000001812127810 */ /* 0x000fe40007f5e0ff */
[----:B------:R-:W-:Y:S02]  /*3600*/  IADD3 R20, P3, PT, R20, 0x8, RZ ;  /* 0x0000000814147810 */ /* 0x000fe40007f7e0ff */
[----:B------:R-:W-:Y:S02]  /*3610*/  IADD3.X R17, PT, PT, RZ, R17, RZ, P1, !PT ;  /* 0x00000011ff117210 */ /* 0x000fe40000ffe4ff */
[----:B------:R-:W-:-:S02]  /*3620*/  IADD3.X R19, PT, PT, RZ, R19, RZ, P2, !PT ;  /* 0x00000013ff137210 */ /* 0x000fc400017fe4ff */
[----:B------:R-:W-:Y:S02]  /*3630*/  IADD3.X R21, PT, PT, RZ, R21, RZ, P3, !PT ;  /* 0x00000015ff157210 */ /* 0x000fe40001ffe4ff */
[----:B------:R-:W-:Y:S02]  /*3640*/  IADD3 R15, PT, PT, R15, 0x2, RZ ;  /* 0x000000020f0f7810 */ /* 0x000fe40007ffe0ff */
[----:B0-----:R-:W-:-:S04]  /*3650*/  LOP3.LUT R14, R0, 0x7ffffffe, RZ, 0xc0, !PT ;  /* 0x7ffffffe000e7812 */ /* 0x001fc800078ec0ff */
[----:B------:R-:W-:-:S13]  /*3660*/  ISETP.NE.AND P0, PT, R14, UR4, PT ;  /* 0x000000040e007c0c */ /* 0x000fda000bf05270 */
[----:B------:R-:W-:Y:S05]  /*3670*/  @P0 BRA `(.L_x_283) ;  /* 0xffffffe800f00947 */ /* 0x000fea000383ffff */
.L_x_248:
[----:B------:R-:W-:Y:S01]  /*3680*/  LOP3.LUT R0, R0, 0x1, RZ, 0xc0, !PT ;  /* 0x0000000100007812 */ /* 0x000fe200078ec0ff */
[----:B------:R-:W-:Y:S01]  /*3690*/  BSSY.RECONVERGENT B2, `(.L_x_247) ;  /* 0x000009f000027945 */ /* 0x000fe20003800200 */
[----:B------:R-:W-:-:S04]  /*36a0*/  ISETP.NE.AND P0, PT, R26, R14, PT ;  /* 0x0000000e1a00720c */ /* 0x000fc80003f05270 */
[----:B------:R-:W-:-:S13]  /*36b0*/  ISETP.NE.U32.OR P0, PT, R0, 0x1, !P0 ;  /* 0x000000010000780c */ /* 0x000fda0004705470 */
[----:B------:R-:W-:Y:S05]  /*36c0*/  @P0 BRA `(.L_x_284) ;  /* 0x00000008006c0947 */ /* 0x000fea0003800000 */
[----:B------:R-:W1:Y:S02]  /*36d0*/  LDC.64 R2, c[0x0][0x398] ;  /* 0x0000e600ff027b82 */ /* 0x000e640000000a00 */
[----:B-1----:R-:W-:-:S04]  /*36e0*/  IMAD.WIDE R4, R26, 0xc, R2 ;  /* 0x0000000c1a047825 */ /* 0x002fc800078e0202 */
[----:B------:R-:W-:Y:S01]  /*36f0*/  IMAD.WIDE.U32 R2, R14, 0xc, R2 ;  /* 0x0000000c0e027825 */ /* 0x000fe200078e0002 */
[----:B0-----:R-:W2:Y:S04]  /*3700*/  LDG.E.CONSTANT R0, desc[UR10][R4.64+0x4] ;  /* 0x0000040a04007981 */ /* 0x001ea8000c1e9900 */
[----:B------:R-:W2:Y:S04]  /*3710*/  LDG.E.CONSTANT R11, desc[UR10][R2.64+0x4] ;  /* 0x0000040a020b7981 */ /* 0x000ea8000c1e9900 */
[----:B------:R-:W3:Y:S04]  /*3720*/  LDG.E.CONSTANT R7, desc[UR10][R4.64] ;  /* 0x0000000a04077981 */ /* 0x000ee8000c1e9900 */
[----:B------:R-:W3:Y:S04]  /*3730*/  LDG.E.CONSTANT R12, desc[UR10][R2.64] ;  /* 0x0000000a020c7981 */ /* 0x000ee8000c1e9900 */
[----:B------:R-:W4:Y:S04]  /*3740*/  LDG.E.CONSTANT R9, desc[UR10][R4.64+0x8] ;  /* 0x0000080a04097981 */ /* 0x000f28000c1e9900 */
[----:B------:R-:W4:Y:S01]  /*3750*/  LDG.E.CONSTANT R10, desc[UR10][R2.64+0x8] ;  /* 0x0000080a020a7981 */ /* 0x000f22000c1e9900 */
[----:B------:R-:W-:Y:S01]  /*3760*/  BSSY.RECONVERGENT B0, `(.L_x_285) ;  /* 0x0000013000007945 */ /* 0x000fe20003800200 */
[----:B--2---:R-:W-:Y:S01]  /*3770*/  FADD R11, R0, -R11 ;  /* 0x8000000b000b7221 */ /* 0x004fe20000000000 */
[----:B---3--:R-:W-:-:S03]  /*3780*/  FADD R12, R7, -R12 ;  /* 0x8000000c070c7221 */ /* 0x008fc60000000000 */
[----:B------:R-:W-:-:S04]  /*3790*/  FMUL R7, R11, R11 ;  /* 0x0000000b0b077220 */ /* 0x000fc80000400000 */
[----:B------:R-:W-:Y:S01]  /*37a0*/  FFMA R7, R12, R12, R7 ;  /* 0x0000000c0c077223 */ /* 0x000fe20000000007 */
[----:B----4-:R-:W-:-:S04]  /*37b0*/  FADD R10, R9, -R10 ;  /* 0x8000000a090a7221 */ /* 0x010fc80000000000 */
[----:B------:R-:W-:-:S04]  /*37c0*/  FFMA R6, R10, R10, R7 ;  /* 0x0000000a0a067223 */ /* 0x000fc80000000007 */
        /* <DEDUP_REMOVED lines=8> */
.L_x_286:
[----:B------:R-:W-:Y:S01]  /*3850*/  FMUL.FTZ R13, R6, R7 ;  /* 0x00000007060d7220 */ /* 0x000fe20000410000 */
[----:B------:R-:W-:-:S03]  /*3860*/  FMUL.FTZ R2, R7, 0.5 ;  /* 0x3f00000007027820 */ /* 0x000fc60000410000 */
[----:B------:R-:W-:-:S04]  /*3870*/  FFMA R0, -R13, R13, R6 ;  /* 0x0000000d0d007223 */ /* 0x000fc80000000106 */
[----:B------:R-:W-:-:S07]  /*3880*/  FFMA R13, R0, R2, R13 ;  /* 0x00000002000d7223 */ /* 0x000fce000000000d */
.L_x_287:
[----:B------:R-:W-:Y:S05]  /*3890*/  BSYNC.RECONVERGENT B0 ;  /* 0x0000000000007941 */ /* 0x000fea0003800200 */
.L_x_285:
[----:B------:R-:W-:-:S13]  /*38a0*/  FSETP.GEU.AND P0, PT, R13, 9.9999999747524270788e-07, PT ;  /* 0x358637bd0d00780b */ /* 0x000fda0003f0e000 */
[----:B------:R-:W-:Y:S05]  /*38b0*/  @!P0 BRA `(.L_x_284) ;  /* 0x0000000400f08947 */ /* 0x000fea0003800000 */
[----:B------:R-:W0:Y:S02]  /*38c0*/  LDC.64 R2, c[0x0][0x3a0] ;  /* 0x0000e800ff027b82 */ /* 0x000e240000000a00 */
[----:B0-----:R-:W-:-:S04]  /*38d0*/  IMAD.WIDE R16, R26, 0x4, R2 ;  /* 0x000000041a107825 */ /* 0x001fc800078e0202 */
[----:B------:R-:W-:Y:S02]  /*38e0*/  IMAD.WIDE.U32 R2, R14, 0x4, R2 ;  /* 0x000000040e027825 */ /* 0x000fe400078e0002 */
[----:B------:R-:W2:Y:S04]  /*38f0*/  LDG.E.CONSTANT R16, desc[UR10][R16.64] ;  /* 0x0000000a10107981 */ /* 0x000ea8000c1e9900 */
[----:B------:R0:W3:Y:S01]  /*3900*/  LDG.E.CONSTANT R8, desc[UR10][R2.64] ;  /* 0x0000000a02087981 */ /* 0x0000e2000c1e9900 */
[-C--:B------:R-:W-:Y:S01]  /*3910*/  FMUL R0, R13, R13.reuse ;  /* 0x0000000d0d007220 */ /* 0x080fe20000400000 */
[----:B------:R-:W-:Y:S01]  /*3920*/  UMOV UR4, 0x40000000 ;  /* 0x4000000000047882 */ /* 0x000fe20000000000 */
[----:B------:R-:W-:Y:S01]  /*3930*/  BSSY.RECONVERGENT B3, `(.L_x_288) ;  /* 0x0000012000037945 */ /* 0x000fe20003800200 */
[----:B------:R-:W-:Y:S01]  /*3940*/  MOV R4, UR4 ;  /* 0x0000000400047c02 */ /* 0x000fe20008000f00 */
[----:B------:R-:W-:-:S04]  /*3950*/  FMUL R9, R0, R13 ;  /* 0x0000000d00097220 */ /* 0x000fc80000400000 */
[----:B------:R-:W1:Y:S08]  /*3960*/  MUFU.RCP R0, R9 ;  /* 0x0000000900007308 */ /* 0x000e700000001000 */
[----:B------:R-:W4:Y:S01]  /*3970*/  FCHK P0, R4, R9 ;  /* 0x0000000904007302 */ /* 0x000f220000000000 */
[----:B-1----:R-:W-:-:S04]  /*3980*/  FFMA R5, -R9, R0, 1 ;  /* 0x3f80000009057423 */ /* 0x002fc80000000100 */
[----:B------:R-:W-:-:S04]  /*3990*/  FFMA R5, R0, R5, R0 ;  /* 0x0000000500057223 */ /* 0x000fc80000000000 */
[----:B------:R-:W-:-:S04]  /*39a0*/  FFMA R0, R5, 2, RZ ;  /* 0x4000000005007823 */ /* 0x000fc800000000ff */
[----:B0-----:R-:W-:-:S04]  /*39b0*/  FFMA R2, -R9, R0, 2 ;  /* 0x4000000009027423 */ /* 0x001fc80000000100 */
        /* <DEDUP_REMOVED lines=9> */
.L_x_289:
[----:B------:R-:W-:Y:S05]  /*3a50*/  BSYNC.RECONVERGENT B3 ;  /* 0x0000000000037941 */ /* 0x000fea0003800200 */
.L_x_288:
        /* <DEDUP_REMOVED lines=15> */
.L_x_291:
[----:B------:R-:W-:Y:S05]  /*3b50*/  BSYNC.RECONVERGENT B3 ;  /* 0x0000000000037941 */ /* 0x000fea0003800200 */
.L_x_290:
[----:B------:R-:W0:Y:S02]  /*3b60*/  LDC.64 R2, c[0x0][0x380] ;  /* 0x0000e000ff027b82 */ /* 0x000e240000000a00 */
[----:B0-----:R-:W-:-:S05]  /*3b70*/  IMAD.WIDE.U32 R14, R14, 0xc, R2 ;  /* 0x0000000c0e0e7825 */ /* 0x001fca00078e0002 */
        /* <DEDUP_REMOVED lines=18> */
.L_x_293:
[----:B------:R-:W-:Y:S05]  /*3ca0*/  BSYNC.RECONVERGENT B3 ;  /* 0x0000000000037941 */ /* 0x000fea0003800200 */
.L_x_292:
        /* <DEDUP_REMOVED lines=18> */
.L_x_295:
[----:B------:R-:W-:Y:S05]  /*3dd0*/  BSYNC.RECONVERGENT B3 ;  /* 0x0000000000037941 */ /* 0x000fea0003800200 */
.L_x_294:
        /* <DEDUP_REMOVED lines=18> */
.L_x_297:
[----:B------:R-:W-:Y:S05]  /*3f00*/  BSYNC.RECONVERGENT B3 ;  /* 0x0000000000037941 */ /* 0x000fea0003800200 */
.L_x_296:
        /* <DEDUP_REMOVED lines=15> */
.L_x_299:
[----:B------:R-:W-:Y:S05]  /*4000*/  BSYNC.RECONVERGENT B3 ;  /* 0x0000000000037941 */ /* 0x000fea0003800200 */
.L_x_298:
[-C--:B------:R-:W-:Y:S01]  /*4010*/  FMUL R2, R5, R0.reuse ;  /* 0x0000000005027220 */ /* 0x080fe20000400000 */
[-C--:B------:R-:W-:Y:S01]  /*4020*/  FMUL R3, R6, R0.reuse ;  /* 0x0000000006037220 */ /* 0x080fe20000400000 */
[----:B------:R-:W-:Y:S02]  /*4030*/  FMUL R0, R14, R0 ;  /* 0x000000000e007220 */ /* 0x000fe40000400000 */
[----:B------:R-:W-:-:S04]  /*4040*/  FMUL R11, R11, R2 ;  /* 0x000000020b0b7220 */ /* 0x000fc80000400000 */
[----:B------:R-:W-:-:S04]  /*4050*/  FFMA R3, R12, R3, R11 ;  /* 0x000000030c037223 */ /* 0x000fc8000000000b */
[----:B------:R-:W-:-:S04]  /*4060*/  FFMA R3, R10, R0, R3 ;  /* 0x000000000a037223 */ /* 0x000fc80000000003 */
[----:B------:R-:W-:-:S07]  /*4070*/  FADD R22, R22, R3 ;  /* 0x0000000316167221 */ /* 0x000fce0000000000 */
.L_x_284:
[----:B0-----:R-:W-:Y:S05]  /*4080*/  BSYNC.RECONVERGENT B2 ;  /* 0x0000000000027941 */ /* 0x001fea0003800200 */
.L_x_247:
[----:B------:R-:W1:Y:S08]  /*4090*/  LDC.64 R2, c[0x0][0x388] ;  /* 0x0000e200ff027b82 */ /* 0x000e700000000a00 */
[----:B------:R-:W2:Y:S01]  /*40a0*/  LDC.64 R4, c[0x0][0x390] ;  /* 0x0000e400ff047b82 */ /* 0x000ea20000000a00 */
[----:B-1----:R-:W-:-:S05]  /*40b0*/  IMAD.WIDE R2, R26, 0xc, R2 ;  /* 0x0000000c1a027825 */ /* 0x002fca00078e0202 */
[----:B0-----:R-:W-:Y:S01]  /*40c0*/  STG.E desc[UR10][R2.64], R25 ;  /* 0x0000001902007986 */ /* 0x001fe2000c10190a */
[----:B--2---:R-:W-:-:S03]  /*40d0*/  IMAD.WIDE R26, R26, 0x4, R4 ;  /* 0x000000041a1a7825 */ /* 0x004fc600078e0204 */
[----:B------:R-:W-:Y:S04]  /*40e0*/  STG.E desc[UR10][R2.64+0x4], R24 ;  /* 0x0000041802007986 */ /* 0x000fe8000c10190a */
[----:B------:R-:W-:Y:S04]  /*40f0*/  STG.E desc[UR10][R2.64+0x8], R23 ;  /* 0x0000081702007986 */ /* 0x000fe8000c10190a */
[----:B------:R-:W-:Y:S01]  /*4100*/  STG.E desc[UR10][R26.64], R22 ;  /* 0x000000161a007986 */ /* 0x000fe2000c10190a */
[----:B------:R-:W-:Y:S05]  /*4110*/  EXIT ;  /* 0x000000000000794d */ /* 0x000fea0003800000 */
        .weak           $__internal_4_$__cuda_sm20_sqrt_rn_f32_slowpath
        .type           $__internal_4_$__cuda_sm20_sqrt_rn_f32_slowpath,@function
        .size           $__internal_4_$__cuda_sm20_sqrt_rn_f32_slowpath,($__internal_5_$__cuda_sm3x_div_rn_noftz_f32_slowpath - $__internal_4_$__cuda_sm20_sqrt_rn_f32_slowpath)
$__internal_4_$__cuda_sm20_sqrt_rn_f32_slowpath:
        /* <DEDUP_REMOVED lines=15> */
[----:B------:R-:W-:Y:S01]  /*4210*/  @P0 FFMA R3, R4, R3, R7 ;  /* 0x0000000304030223 */ /* 0x000fe20000000007 */
[----:B------:R-:W-:-:S03]  /*4220*/  @!P0 MOV R7, R6 ;  /* 0x0000000600078202 */ /* 0x000fc60000000f00 */
[----:B------:R-:W-:-:S04]  /*4230*/  @P0 FFMA R2, R3, R2, R4 ;  /* 0x0000000203020223 */ /* 0x000fc80000000004 */
[----:B------:R-:W-:-:S07]  /*4240*/  @P0 FMUL.FTZ R7, R2, 2.3283064365386962891e-10 ;  /* 0x2f80000002070820 */ /* 0x000fce0000410000 */
.L_x_300:
[----:B------:R-:W-:Y:S01]  /*4250*/  HFMA2 R3, -RZ, RZ, 0, 0 ;  /* 0x00000000ff037431 */ /* 0x000fe200000001ff */
[----:B------:R-:W-:-:S04]  /*4260*/  MOV R2, R0 ;  /* 0x0000000000027202 */ /* 0x000fc80000000f00 */
[----:B------:R-:W-:Y:S05]  /*4270*/  RET.REL.NODEC R2 `(_ZN8physgrad7adjoint31classical_force_backward_kernelEPK6float3PS1_PfS3_PKfi) ;  /* 0xffffffbc02607950 */ /* 0x000fea0003c3ffff */
        .weak           $__internal_5_$__cuda_sm3x_div_rn_noftz_f32_slowpath
        .type           $__internal_5_$__cuda_sm3x_div_rn_noftz_f32_slowpath,@function
        .size           $__internal_5_$__cuda_sm3x_div_rn_noftz_f32_slowpath,(.L_x_340 - $__internal_5_$__cuda_sm3x_div_rn_noftz_f32_slowpath)
$__internal_5_$__cuda_sm3x_div_rn_noftz_f32_slowpath:
        /* <DEDUP_REMOVED lines=17> */
[----:B------:R-:W-:Y:S02]  /*4390*/  FSETP.NEU.FTZ.AND P1, PT, |R2|, +INF , PT ;  /* 0x7f8000000200780b */ /* 0x000fe40003f3d200 */
        /* <DEDUP_REMOVED lines=16> */
.L_x_302:
[----:B------:R-:W-:Y:S01]  /*44a0*/  LEA R29, R4, 0xc0800000, 0x17 ;  /* 0xc0800000041d7811 */ /* 0x000fe200078eb8ff */
[----:B------:R-:W-:Y:S01]  /*44b0*/  BSSY.RECONVERGENT B1, `(.L_x_307) ;  /* 0x0000036000017945 */ /* 0x000fe20003800200 */
[----:B------:R-:W-:Y:S02]  /*44c0*/  IADD3 R28, PT, PT, R28, -0x7f, RZ ;  /* 0xffffff811c1c7810 */ /* 0x000fe40007ffe0ff */
[----:B------:R-:W-:Y:S02]  /*44d0*/  IADD3 R0, PT, PT, -R29, R0, RZ ;  /* 0x000000001d007210 */ /* 0x000fe40007ffe1ff */
[----:B------:R-:W-:Y:S02]  /*44e0*/  IADD3 R4, PT, PT, R28, 0x7f, -R4 ;  /* 0x0000007f1c047810 */ /* 0x000fe40007ffe804 */
[----:B------:R0:W1:Y:S01]  /*44f0*/  MUFU.RCP R30, R0 ;  /* 0x00000000001e7308 */ /* 0x0000620000001000 */
[----:B------:R-:W-:Y:S01]  /*4500*/  FADD.FTZ R29, -R0, -RZ ;  /* 0x800000ff001d7221 */ /* 0x000fe20000010100 */
[----:B------:R-:W-:Y:S01]  /*4510*/  IADD3 R4, PT, PT, R4, R3, RZ ;  /* 0x0000000304047210 */ /* 0x000fe20007ffe0ff */
[----:B0-----:R-:W-:-:S02]  /*4520*/  IMAD R0, R28, -0x800000, R2 ;  /* 0xff8000001c007824 */ /* 0x001fc400078e0202 */
[----:B-1----:R-:W-:-:S04]  /*4530*/  FFMA R31, R30, R29, 1 ;  /* 0x3f8000001e1f7423 */ /* 0x002fc8000000001d */
        /* <DEDUP_REMOVED lines=22> */
[C---:B------:R-:W-:Y:S02]  /*46a0*/  IADD3 R0, PT, PT, R3.reuse, 0x20, RZ ;  /* 0x0000002003007810 */ /* 0x040fe40007ffe0ff */
[----:B------:R-:W-:Y:S02]  /*46b0*/  LOP3.LUT R4, R4, 0x7fffff, RZ, 0xc0, !PT ;  /* 0x007fffff04047812 */ /* 0x000fe400078ec0ff */
[C---:B------:R-:W-:Y:S02]  /*46c0*/  ISETP.NE.AND P2, PT, R3.reuse, RZ, PT ;  /* 0x000000ff0300720c */ /* 0x040fe40003f45270 */
[----:B------:R-:W-:Y:S02]  /*46d0*/  LOP3.LUT R4, R4, 0x800000, RZ, 0xfc, !PT ;  /* 0x0080000004047812 */ /* 0x000fe400078efcff */
[----:B------:R-:W-:-:S02]  /*46e0*/  ISETP.NE.AND P1, PT, R3, RZ, PT ;  /* 0x000000ff0300720c */ /* 0x000fc40003f25270 */
[----:B------:R-:W-:Y:S02]  /*46f0*/  IADD3 R3, PT, PT, -R3, RZ, RZ ;  /* 0x000000ff03037210 */ /* 0x000fe40007ffe1ff */
[----:B------:R-:W-:Y:S02]  /*4700*/  SHF.L.U32 R0, R4, R0, RZ ;  /* 0x0000000004007219 */ /* 0x000fe400000006ff */
[----:B------:R-:W-:Y:S02]  /*4710*/  FSETP.NEU.FTZ.AND P0, PT, R28, R30, PT ;  /* 0x0000001e1c00720b */ /* 0x000fe40003f1d000 */
        /* <DEDUP_REMOVED lines=11> */
.L_x_309:
[----:B------:R-:W-:-:S04]  /*47d0*/  LOP3.LUT R2, R2, 0x80000000, RZ, 0xc0, !PT ;  /* 0x8000000002027812 */ /* 0x000fc800078ec0ff */
[----:B------:R-:W-:Y:S01]  /*47e0*/  LOP3.LUT R2, R2, 0x7f800000, RZ, 0xfc, !PT ;  /* 0x7f80000002027812 */ /* 0x000fe200078efcff */
[----:B------:R-:W-:Y:S06]  /*47f0*/  BRA `(.L_x_310) ;  /* 0x0000000000047947 */ /* 0x000fec0003800000 */
.L_x_308:
[----:B------:R-:W-:-:S07]  /*4800*/  LEA R2, R4, R2, 0x17 ;  /* 0x0000000204027211 */ /* 0x000fce00078eb8ff */
.L_x_310:
[----:B------:R-:W-:Y:S05]  /*4810*/  BSYNC.RECONVERGENT B1 ;  /* 0x0000000000017941 */ /* 0x000fea0003800200 */
.L_x_307:
[----:B------:R-:W-:Y:S01]  /*4820*/  MOV R0, R2 ;  /* 0x0000000200007202 */ /* 0x000fe20000000f00 */
[----:B------:R-:W-:Y:S06]  /*4830*/  BRA `(.L_x_311) ;  /* 0x0000000000207947 */ /* 0x000fec0003800000 */
.L_x_306:
[----:B------:R-:W-:-:S04]  /*4840*/  LOP3.LUT R0, R0, 0x80000000, R2, 0x48, !PT ;  /* 0x8000000000007812 */ /* 0x000fc800078e4802 */
[----:B------:R-:W-:Y:S01]  /*4850*/  LOP3.LUT R0, R0, 0x7f800000, RZ, 0xfc, !PT ;  /* 0x7f80000000007812 */ /* 0x000fe200078efcff */
[----:B------:R-:W-:Y:S06]  /*4860*/  BRA `(.L_x_311) ;  /* 0x0000000000147947 */ /* 0x000fec0003800000 */
.L_x_305:
[----:B------:R-:W-:Y:S01]  /*4870*/  LOP3.LUT R0, R0, 0x80000000, R2, 0x48, !PT ;  /* 0x8000000000007812 */ /* 0x000fe200078e4802 */
[----:B------:R-:W-:Y:S06]  /*4880*/  BRA `(.L_x_311) ;  /* 0x00000000000c7947 */ /* 0x000fec0003800000 */
.L_x_304:
[----:B------:R-:W0:Y:S01]  /*4890*/  MUFU.RSQ R0, -QNAN ;  /* 0xffc0000000007908 */ /* 0x000e220000001400 */
[----:B------:R-:W-:Y:S05]  /*48a0*/  BRA `(.L_x_311) ;  /* 0x0000000000047947 */ /* 0x000fea0003800000 */
.L_x_303:
[----:B------:R-:W-:-:S07]  /*48b0*/  FADD.FTZ R0, R2, R0 ;  /* 0x0000000002007221 */ /* 0x000fce0000010000 */
.L_x_311:
[----:B------:R-:W-:Y:S05]  /*48c0*/  BSYNC.RECONVERGENT B0 ;  /* 0x0000000000007941 */ /* 0x000fea0003800200 */
.L_x_301:
[----:B------:R-:W-:Y:S01]  /*48d0*/  HFMA2 R3, -RZ, RZ, 0, 0 ;  /* 0x00000000ff037431 */ /* 0x000fe200000001ff */
[----:B------:R-:W-:-:S04]  /*48e0*/  MOV R2, R27 ;  /* 0x0000001b00027202 */ /* 0x000fc80000000f00 */
[----:B0-----:R-:W-:Y:S05]  /*48f0*/  RET.REL.NODEC R2 `(_ZN8physgrad7adjoint31classical_force_backward_kernelEPK6float3PS1_PfS3_PKfi) ;  /* 0xffffffb402c07950 */ /* 0x001fea0003c3ffff */
.L_x_312:
        /* <DEDUP_REMOVED lines=16> */
.L_x_340:


//--------------------- .text._ZN8physgrad7adjoint34verlet_integration_backward_kernelEPK6float3S3_PS1_S4_S4_PfS3_S3_PKffi --------------------------
	.section	.text._ZN8physgrad7adjoint34verlet_integration_backward_kernelEPK6float3S3_PS1_S4_S4_PfS3_S3_PKffi,"ax",@progbits
	.align	128
        .global         _ZN8physgrad7adjoint34verlet_integration_backward_kernelEPK6float3S3_PS1_S4_S4_PfS3_S3_PKffi
        .type           _ZN8physgrad7adjoint34verlet_integration_backward_kernelEPK6float3S3_PS1_S4_S4_PfS3_S3_PKffi,@function
        .size           _ZN8physgrad7adjoint34verlet_integration_backward_kernelEPK6float3S3_PS1_S4_S4_PfS3_S3_PKffi,(.L_x_342 - _ZN8physgrad7adjoint34verlet_integration_backward_kernelEPK6float3S3_PS1_S4_S4_PfS3_S3_PKffi)
        .other          _ZN8physgrad7adjoint34verlet_integration_backward_kernelEPK6float3S3_PS1_S4_S4_PfS3_S3_PKffi,@"STO_CUDA_ENTRY STV_DEFAULT"
_ZN8physgrad7adjoint34verlet_integration_backward_kernelEPK6float3S3_PS1_S4_S4_PfS3_S3_PKffi:
.text._ZN8physgrad7adjoint34verlet_integration_backward_kernelEPK6float3S3_PS1_S4_S4_PfS3_S3_PKffi:
        /* <DEDUP_REMOVED lines=10> */
[----:B0-----:R-:W-:-:S05]  /*00a0*/  IMAD.WIDE R2, R9, 0x4, R2 ;  /* 0x0000000409027825 */ /* 0x001fca00078e0202 */
[----:B-1----:R-:W2:Y:S01]  /*00b0*/  LDG.E.CONSTANT R8, desc[UR4][R2.64] ;  /* 0x0000000402087981 */ /* 0x002ea2000c1e9900 */
[----:B------:R-:W-:Y:S01]  /*00c0*/  BSSY.RECONVERGENT B0, `(.L_x_313) ;  /* 0x000000d000007945 */ /* 0x000fe20003800200 */
[----:B--2---:R-:W-:-:S05]  /*00d0*/  VIADD R0, R8, 0x1800000 ;  /* 0x0180000008007836 */ /* 0x004fca0000000000 */
[----:B------:R-:W-:-:S04]  /*00e0*/  LOP3.LUT R0, R0, 0x7f800000, RZ, 0xc0, !PT ;  /* 0x7f80000000007812 */ /* 0x000fc800078ec0ff */
[----:B------:R-:W-:-:S13]  /*00f0*/  ISETP.GT.U32.AND P0, PT, R0, 0x1ffffff, PT ;  /* 0x01ffffff0000780c */ /* 0x000fda0003f04070 */
[----:B------:R-:W-:Y:S05]  /*0100*/  @P0 BRA `(.L_x_314) ;  /* 0x0000000000100947 */ /* 0x000fea0003800000 */
[----:B------:R-:W-:-:S07]  /*0110*/  MOV R4, 0x130 ;  /* 0x0000013000047802 */ /* 0x000fce0000000f00 */
[----:B------:R-:W-:Y:S05]  /*0120*/  CALL.REL.NOINC `($__internal_6_$__cuda_sm20_rcp_rn_f32_slowpath) ;  /* 0x0000000400307944 */ /* 0x000fea0003c00000 */
[----:B------:R-:W-:Y:S01]  /*0130*/  IMAD.MOV.U32 R0, RZ, RZ, R3 ;  /* 0x000000ffff007224 */ /* 0x000fe200078e0003 */
[----:B------:R-:W-:Y:S06]  /*0140*/  BRA `(.L_x_315) ;  /* 0x0000000000107947 */ /* 0x000fec0003800000 */
.L_x_314:
[----:B------:R-:W0:Y:S02]  /*0150*/  MUFU.RCP R3, R8 ;  /* 0x0000000800037308 */ /* 0x000e240000001000 */
[----:B0-----:R-:W-:-:S04]  /*0160*/  FFMA R0, R8, R3, -1 ;  /* 0xbf80000008007423 */ /* 0x001fc80000000003 */
[----:B------:R-:W-:-:S04]  /*0170*/  FADD.FTZ R0, -R0, -RZ ;  /* 0x800000ff00007221 */ /* 0x000fc80000010100 */
[----:B------:R-:W-:-:S07]  /*0180*/  FFMA R0, R3, R0, R3 ;  /* 0x0000000003007223 */ /* 0x000fce0000000003 */
.L_x_315:
[----:B------:R-:W-:Y:S05]  /*0190*/  BSYNC.RECONVERGENT B0 ;  /* 0x0000000000007941 */ /* 0x000fea0003800200 */
.L_x_313:
[----:B------:R-:W0:Y:S08]  /*01a0*/  LDC.64 R20, c[0x0][0x380] ;  /* 0x0000e000ff147b82 */ /* 0x000e300000000a00 */
[----:B------:R-:W1:Y:S08]  /*01b0*/  LDC.64 R22, c[0x0][0x388] ;  /* 0x0000e200ff167b82 */ /* 0x000e700000000a00 */
[----:B------:R-:W2:Y:S01]  /*01c0*/  LDC.64 R24, c[0x0][0x3b8] ;  /* 0x0000ee00ff187b82 */ /* 0x000ea20000000a00 */
[----:B0-----:R-:W-:-:S07]  /*01d0*/  IMAD.WIDE R20, R9, 0xc, R20 ;  /* 0x0000000c09147825 */ /* 0x001fce00078e0214 */
[----:B------:R-:W0:Y:S01]  /*01e0*/  LDC.64 R6, c[0x0][0x390] ;  /* 0x0000e400ff067b82 */ /* 0x000e220000000a00 */
[----:B------:R-:W3:Y:S01]  /*01f0*/  LDG.E.CONSTANT R13, desc[UR4][R20.64] ;  /* 0x00000004140d7981 */ /* 0x000ee2000c1e9900 */
[----:B-1----:R-:W-:-:S03]  /*0200*/  IMAD.WIDE R22, R9, 0xc, R22 ;  /* 0x0000000c09167825 */ /* 0x002fc600078e0216 */
[----:B------:R-:W4:Y:S03]  /*0210*/  LDG.E.CONSTANT R11, desc[UR4][R20.64+0x4] ;  /* 0x00000404140b7981 */ /* 0x000f26000c1e9900 */
[----:B------:R-:W1:Y:S01]  /*0220*/  LDC R19, c[0x0][0x3c8] ;  /* 0x0000f200ff137b82 */ /* 0x000e620000000800 */
[----:B------:R-:W5:Y:S04]  /*0230*/  LDG.E.CONSTANT R12, desc[UR4][R22.64] ;  /* 0x00000004160c7981 */ /* 0x000f68000c1e9900 */
[----:B------:R-:W5:Y:S01]  /*0240*/  LDG.E.CONSTANT R10, desc[UR4][R22.64+0x4] ;  /* 0x00000404160a7981 */ /* 0x000f62000c1e9900 */
[C---:B--2---:R-:W-:Y:S02]  /*0250*/  IMAD.WIDE R24, R9.reuse, 0xc, R24 ;  /* 0x0000000c09187825 */ /* 0x044fe400078e0218 */
[----:B------:R-:W2:Y:S01]  /*0260*/  LDC.64 R4, c[0x0][0x398] ;  /* 0x0000e600ff047b82 */ /* 0x000ea20000000a00 */
[----:B------:R1:W5:Y:S04]  /*0270*/  LDG.E.CONSTANT R15, desc[UR4][R20.64+0x8] ;  /* 0x00000804140f7981 */ /* 0x000368000c1e9900 */
[----:B------:R3:W5:Y:S03]  /*0280*/  LDG.E.CONSTANT R18, desc[UR4][R22.64+0x8] ;  /* 0x0000080416127981 */ /* 0x000766000c1e9900 */
[----:B------:R-:W2:Y:S01]  /*0290*/  LDC.64 R2, c[0x0][0x3a0] ;  /* 0x0000e800ff027b82 */ /* 0x000ea20000000a00 */
[----:B------:R-:W5:Y:S04]  /*02a0*/  LDG.E.CONSTANT R14, desc[UR4][R24.64+0x4] ;  /* 0x00000404180e7981 */ /* 0x000f68000c1e9900 */
[----:B------:R-:W5:Y:S04]  /*02b0*/  LDG.E.CONSTANT R16, desc[UR4][R24.64] ;  /* 0x0000000418107981 */ /* 0x000f68000c1e9900 */
[----:B------:R5:W5:Y:S01]  /*02c0*/  LDG.E.CONSTANT R17, desc[UR4][R24.64+0x8] ;  /* 0x0000080418117981 */ /* 0x000b62000c1e9900 */
[----:B0-----:R-:W-:-:S04]  /*02d0*/  IMAD.WIDE R6, R9, 0xc, R6 ;  /* 0x0000000c09067825 */ /* 0x001fc800078e0206 */
[----:B-1----:R-:W-:Y:S01]  /*02e0*/  FMUL R20, R19, R19 ;  /* 0x0000001313147220 */ /* 0x002fe20000400000 */
[----:B------:R-:W-:-:S04]  /*02f0*/  FMUL R21, R8, R8 ;  /* 0x0000000808157220 */ /* 0x000fc80000400000 */
[----:B------:R-:W0:Y:S01]  /*0300*/  MUFU.RCP R8, R21 ;  /* 0x0000001500087308 */ /* 0x000e220000001000 */
[----:B--2---:R-:W-:-:S04]  /*0310*/  IMAD.WIDE R4, R9, 0xc, R4 ;  /* 0x0000000c09047825 */ /* 0x004fc800078e0204 */
[----:B------:R-:W-:Y:S01]  /*0320*/  IMAD.WIDE R2, R9, 0xc, R2 ;  /* 0x0000000c09027825 */ /* 0x000fe200078e0202 */
[----:B------:R-:W-:Y:S03]  /*0330*/  BSSY.RECONVERGENT B0, `(.L_x_316) ;  /* 0x0000027000007945 */ /* 0x000fe60003800200 */
[----:B---3--:R-:W-:Y:S01]  /*0340*/  FMUL R23, R13, 0.5 ;  /* 0x3f0000000d177820 */ /* 0x008fe20000400000 */
[----:B------:R1:W-:Y:S01]  /*0350*/  STG.E desc[UR4][R6.64], R13 ;  /* 0x0000000d06007986 */ /* 0x0003e2000c101904 */
[----:B----4-:R-:W-:Y:S01]  /*0360*/  FMUL R29, R11, 0.5 ;  /* 0x3f0000000b1d7820 */ /* 0x010fe20000400000 */
[-C--:B-----5:R-:W-:Y:S01]  /*0370*/  FMUL R25, R12, R19.reuse ;  /* 0x000000130c197220 */ /* 0x0a0fe20000400000 */
[-C--:B------:R-:W-:Y:S01]  /*0380*/  FFMA R27, R13, R19.reuse, R12 ;  /* 0x000000130d1b7223 */ /* 0x080fe2000000000c */
[----:B-1----:R-:W-:Y:S02]  /*0390*/  FMUL R13, R10, R19 ;  /* 0x000000130a0d7220 */ /* 0x002fe40000400000 */
[C---:B------:R-:W-:Y:S01]  /*03a0*/  FFMA R23, R20.reuse, R23, R25 ;  /* 0x0000001714177223 */ /* 0x040fe20000000019 */
[----:B------:R-:W-:Y:S01]  /*03b0*/  FFMA R25, R11, R19, R10 ;  /* 0x000000130b197223 */ /* 0x000fe2000000000a */
[----:B------:R-:W-:Y:S01]  /*03c0*/  FMUL R10, R15, 0.5 ;  /* 0x3f0000000f0a7820 */ /* 0x000fe20000400000 */
[----:B------:R-:W-:Y:S01]  /*03d0*/  FFMA R13, R20, R29, R13 ;  /* 0x0000001d140d7223 */ /* 0x000fe2000000000d */
[-C--:B------:R-:W-:Y:S01]  /*03e0*/  FMUL R12, R18, R19.reuse ;  /* 0x00000013120c7220 */ /* 0x080fe20000400000 */
[----:B------:R1:W-:Y:S03]  /*03f0*/  STG.E desc[UR4][R6.64+0x4], R11 ;  /* 0x0000040b06007986 */ /* 0x0003e6000c101904 */
[----:B------:R-:W-:Y:S01]  /*0400*/  FFMA R10, R20, R10, R12 ;  /* 0x0000000a140a7223 */ /* 0x000fe2000000000c */
[C---:B------:R-:W-:Y:S01]  /*0410*/  FMUL R14, R13.reuse, R14 ;  /* 0x0000000e0d0e7220 */ /* 0x040fe20000400000 */
[----:B------:R2:W-:Y:S01]  /*0420*/  STG.E desc[UR4][R6.64+0x8], R15 ;  /* 0x0000080f06007986 */ /* 0x0005e2000c101904 */
[-C--:B-1----:R-:W-:Y:S01]  /*0430*/  FMUL R11, R13, R0.reuse ;  /* 0x000000000d0b7220 */ /* 0x082fe20000400000 */
[----:B--2---:R-:W-:Y:S01]  /*0440*/  FFMA R15, R15, R19, R18 ;  /* 0x000000130f0f7223 */ /* 0x004fe20000000012 */
[CC--:B------:R-:W-:Y:S01]  /*0450*/  FMUL R7, R23.reuse, R0.reuse ;  /* 0x0000000017077220 */ /* 0x0c0fe20000400000 */
[C---:B------:R-:W-:Y:S01]  /*0460*/  FMUL R19, R10.reuse, R0 ;  /* 0x000000000a137220 */ /* 0x040fe20000400000 */
[----:B------:R-:W-:Y:S01]  /*0470*/  FFMA R23, R23, R16, R14 ;  /* 0x0000001017177223 */ /* 0x000fe2000000000e */
[----:B------:R-:W-:Y:S03]  /*0480*/  STG.E desc[UR4][R4.64], R27 ;  /* 0x0000001b04007986 */ /* 0x000fe6000c101904 */
[----:B------:R-:W-:Y:S01]  /*0490*/  FFMA R0, R10, R17, R23 ;  /* 0x000000110a007223 */ /* 0x000fe20000000017 */
[----:B------:R-:W-:Y:S04]  /*04a0*/  STG.E desc[UR4][R4.64+0x4], R25 ;  /* 0x0000041904007986 */ /* 0x000fe8000c101904 */
[----:B------:R1:W-:Y:S01]  /*04b0*/  STG.E desc[UR4][R4.64+0x8], R15 ;  /* 0x0000080f04007986 */ /* 0x0003e2000c101904 */
[----:B------:R-:W2:Y:S03]  /*04c0*/  FCHK P0, -R0, R21 ;  /* 0x0000001500007302 */ /* 0x000ea60000000100 */
[----:B------:R3:W-:Y:S04]  /*04d0*/  STG.E desc[UR4][R2.64+0x4], R11 ;  /* 0x0000040b02007986 */ /* 0x0007e8000c101904 */
[----:B------:R3:W-:Y:S04]  /*04e0*/  STG.E desc[UR4][R2.64], R7 ;  /* 0x0000000702007986 */ /* 0x0007e8000c101904 */
[----:B------:R3:W-:Y:S01]  /*04f0*/  STG.E desc[UR4][R2.64+0x8], R19 ;  /* 0x0000081302007986 */ /* 0x0007e2000c101904 */
[----:B0-----:R-:W-:-:S04]  /*0500*/  FFMA R13, -R21, R8, 1 ;  /* 0x3f800000150d7423 */ /* 0x001fc80000000108 */
[----:B------:R-:W-:-:S04]  /*0510*/  FFMA R13, R8, R13, R8 ;  /* 0x0000000d080d7223 */ /* 0x000fc80000000008 */
[----:B------:R-:W-:-:S04]  /*0520*/  FFMA R6, -R0, R13, RZ ;  /* 0x0000000d00067223 */ /* 0x000fc800000001ff */
[----:B-1----:R-:W-:-:S04]  /*0530*/  FFMA R4, -R21, R6, -R0 ;  /* 0x0000000615047223 */ /* 0x002fc80000000900 */
[----:B------:R-:W-:Y:S01]  /*0540*/  FFMA R13, R13, R4, R6 ;  /* 0x000000040d0d7223 */ /* 0x000fe20000000006 */
[----:B--23--:R-:W-:Y:S06]  /*0550*/  @!P0 BRA `(.L_x_317) ;  /* 0x0000000000108947 */ /* 0x00cfec0003800000 */
[----:B------:R-:W-:Y:S01]  /*0560*/  FADD R3, -R0, -RZ ;  /* 0x800000ff00037221 */ /* 0x000fe20000000100 */
[----:B------:R-:W-:-:S07]  /*0570*/  MOV R2, 0x590 ;  /* 0x0000059000027802 */ /* 0x000fce0000000f00 */
[----:B------:R-:W-:Y:S05]  /*0580*/  CALL.REL.NOINC `($__internal_7_$__cuda_sm3x_div_rn_noftz_f32_slowpath) ;  /* 0x0000000000ec7944 */ /* 0x000fea0003c00000 */
[----:B------:R-:W-:-:S07]  /*0590*/  IMAD.MOV.U32 R13, RZ, RZ, R0 ;  /* 0x000000ffff0d7224 */ /* 0x000fce00078e0000 */
.L_x_317:
[----:B------:R-:W-:Y:S05]  /*05a0*/  BSYNC.RECONVERGENT B0 ;  /* 0x0000000000007941 */ /* 0x000fea0003800200 */
.L_x_316:
[----:B------:R-:W0:Y:S02]  /*05b0*/  LDC.64 R2, c[0x0][0x3a8] ;  /* 0x0000ea00ff027b82 */ /* 0x000e240000000a00 */
[----:B0-----:R-:W-:-:S05]  /*05c0*/  IMAD.WIDE R2, R9, 0x4, R2 ;  /* 0x0000000409027825 */ /* 0x001fca00078e0202 */
[----:B------:R-:W-:Y:S01]  /*05d0*/  STG.E desc[UR4][R2.64], R13 ;  /* 0x0000000d02007986 */ /* 0x000fe2000c101904 */
[----:B------:R-:W-:Y:S05]  /*05e0*/  EXIT ;  /* 0x000000000000794d */ /* 0x000fea0003800000 */
        .weak           $__internal_6_$__cuda_sm20_rcp_rn_f32_slowpath
        .type           $__internal_6_$__cuda_sm20_rcp_rn_f32_slowpath,@function
        .size           $__internal_6_$__cuda_sm20_rcp_rn_f32_slowpath,($__internal_7_$__cuda_sm3x_div_rn_noftz_f32_slowpath - $__internal_6_$__cuda_sm20_rcp_rn_f32_slowpath)
$__internal_6_$__cuda_sm20_rcp_rn_f32_slowpath:
[----:B------:R-:W-:Y:S01]  /*05f0*/  SHF.L.U32 R0, R8, 0x1, RZ ;  /* 0x0000000108007819 */ /* 0x000fe200000006ff */
[----:B------:R-:W-:Y:S03]  /*0600*/  BSSY.RECONVERGENT B1, `(.L_x_318) ;  /* 0x0000031000017945 */ /* 0x000fe60003800200 */
[----:B------:R-:W-:Y:S01]  /*0610*/  SHF.R.U32.HI R2, RZ, 0x18, R0 ;  /* 0x00000018ff027819 */ /* 0x000fe20000011600 */
[----:B------:R-:W-:-:S03]  /*0620*/  IMAD.MOV.U32 R0, RZ, RZ, R8 ;  /* 0x000000ffff007224 */ /* 0x000fc600078e0008 */
[----:B------:R-:W-:-:S13]  /*0630*/  ISETP.NE.U32.AND P0, PT, R2, RZ, PT ;  /* 0x000000ff0200720c */ /* 0x000fda0003f05070 */
[----:B------:R-:W-:Y:S05]  /*0640*/  @P0 BRA `(.L_x_319) ;  /* 0x0000000000280947 */ /* 0x000fea0003800000 */
[----:B------:R-:W-:-:S05]  /*0650*/  IMAD.SHL.U32 R2, R0, 0x2, RZ ;  /* 0x0000000200027824 */ /* 0x000fca00078e00ff */
[----:B------:R-:W-:-:S13]  /*0660*/  ISETP.NE.AND P0, PT, R2, RZ, PT ;  /* 0x000000ff0200720c */ /* 0x000fda0003f05270 */
[----:B------:R-:W-:Y:S01]  /*0670*/  @P0 FFMA R5, R0, 1.84467440737095516160e+19, RZ ;  /* 0x5f80000000050823 */ /* 0x000fe200000000ff */
[----:B------:R-:W-:Y:S08]  /*0680*/  @!P0 MUFU.RCP R3, R0 ;  /* 0x0000000000038308 */ /* 0x000ff00000001000 */
[----:B------:R-:W0:Y:S02]  /*0690*/  @P0 MUFU.RCP R2, R5 ;  /* 0x0000000500020308 */ /* 0x000e240000001000 */
[----:B0-----:R-:W-:-:S04]  /*06a0*/  @P0 FFMA R6, R5, R2, -1 ;  /* 0xbf80000005060423 */ /* 0x001fc80000000002 */
[----:B------:R-:W-:-:S04]  /*06b0*/  @P0 FADD.FTZ R7, -R6, -RZ ;  /* 0x800000ff06070221 */ /* 0x000fc80000010100 */
[----:B------:R-:W-:-:S04]  /*06c0*/  @P0 FFMA R2, R2, R7, R2 ;  /* 0x0000000702020223 */ /* 0x000fc80000000002 */
[----:B------:R-:W-:Y:S01]  /*06d0*/  @P0 FFMA R3, R2, 1.84467440737095516160e+19, RZ ;  /* 0x5f80000002030823 */ /* 0x000fe200000000ff */
[----:B------:R-:W-:Y:S06]  /*06e0*/  BRA `(.L_x_320) ;  /* 0x0000000000887947 */ /* 0x000fec0003800000 */
.L_x_319:
[----:B------:R-:W-:-:S04]  /*06f0*/  IADD3 R3, PT, PT, R2, -0xfd, RZ ;  /* 0xffffff0302037810 */ /* 0x000fc80007ffe0ff */
[----:B------:R-:W-:-:S13]  /*0700*/  ISETP.GT.U32.AND P0, PT, R3, 0x1, PT ;  /* 0x000000010300780c */ /* 0x000fda0003f04070 */
[----:B------:R-:W-:Y:S05]  /*0710*/  @P0 BRA `(.L_x_321) ;  /* 0x0000000000780947 */ /* 0x000fea0003800000 */
[----:B------:R-:W-:Y:S01]  /*0720*/  LOP3.LUT R5, R0, 0x7fffff, RZ, 0xc0, !PT ;  /* 0x007fffff00057812 */ /* 0x000fe200078ec0ff */
[----:B------:R-:W-:-:S03]  /*0730*/  IMAD.MOV.U32 R12, RZ, RZ, 0x3 ;  /* 0x00000003ff0c7424 */ /* 0x000fc600078e00ff */
[----:B------:R-:W-:Y:S02]  /*0740*/  LOP3.LUT R5, R5, 0x3f800000, RZ, 0xfc, !PT ;  /* 0x3f80000005057812 */ /* 0x000fe400078efcff */
[----:B------:R-:W-:Y:S02]  /*0750*/  SHF.L.U32 R11, R12, R3, RZ ;  /* 0x000000030c0b7219 */ /* 0x000fe400000006ff */
[----:B------:R-:W0:Y:S02]  /*0760*/  MUFU.RCP R6, R5 ;  /* 0x0000000500067308 */ /* 0x000e240000001000 */
[----:B0-----:R-:W-:-:S04]  /*0770*/  FFMA R7, R5, R6, -1 ;  /* 0xbf80000005077423 */ /* 0x001fc80000000006 */
[----:B------:R-:W-:-:S04]  /*0780*/  FADD.FTZ R7, -R7, -RZ ;  /* 0x800000ff07077221 */ /* 0x000fc80000010100 */
[CCC-:B------:R-:W-:Y:S01]  /*0790*/  FFMA.RM R10, R6.reuse, R7.reuse, R6.reuse ;  /* 0x00000007060a7223 */ /* 0x1c0fe20000004006 */
[----:B------:R-:W-:-:S04]  /*07a0*/  FFMA.RP R7, R6, R7, R6 ;  /* 0x0000000706077223 */ /* 0x000fc80000008006 */
[C---:B------:R-:W-:Y:S02]  /*07b0*/  LOP3.LUT R6, R10.reuse, 0x7fffff, RZ, 0xc0, !PT ;  /* 0x007fffff0a067812 */ /* 0x040fe400078ec0ff */
[----:B------:R-:W-:Y:S02]  /*07c0*/  FSETP.NEU.FTZ.AND P0, PT, R10, R7, PT ;  /* 0x000000070a00720b */ /* 0x000fe40003f1d000 */
[----:B------:R-:W-:Y:S02]  /*07d0*/  LOP3.LUT R6, R6, 0x800000, RZ, 0xfc, !PT ;  /* 0x0080000006067812 */ /* 0x000fe400078efcff */
[----:B------:R-:W-:Y:S02]  /*07e0*/  SEL R7, RZ, 0xffffffff, !P0 ;  /* 0xffffffffff077807 */ /* 0x000fe40004000000 */
[----:B------:R-:W-:-:S03]  /*07f0*/  LOP3.LUT R10, R11, R6, RZ, 0xc0, !PT ;  /* 0x000000060b0a7212 */ /* 0x000fc600078ec0ff */
[----:B------:R-:W-:Y:S01]  /*0800*/  IMAD.MOV R7, RZ, RZ, -R7 ;  /* 0x000000ffff077224 */ /* 0x000fe200078e0a07 */
[----:B------:R-:W-:-:S04]  /*0810*/  SHF.R.U32.HI R10, RZ, R3, R10 ;  /* 0x00000003ff0a7219 */ /* 0x000fc8000001160a */
[----:B------:R-:W-:Y:S02]  /*0820*/  LOP3.LUT P1, RZ, R7, R3, R6, 0xf8, !PT ;  /* 0x0000000307ff7212 */ /* 0x000fe4000782f806 */
[C---:B------:R-:W-:Y:S02]  /*0830*/  LOP3.LUT P0, RZ, R10.reuse, 0x1, RZ, 0xc0, !PT ;  /* 0x000000010aff7812 */ /* 0x040fe4000780c0ff */
[----:B------:R-:W-:-:S04]  /*0840*/  LOP3.LUT P2, RZ, R10, 0x2, RZ, 0xc0, !PT ;  /* 0x000000020aff7812 */ /* 0x000fc8000784c0ff */
[----:B------:R-:W-:Y:S02]  /*0850*/  PLOP3.LUT P0, PT, P0, P1, P2, 0xe0, 0x0 ;  /* 0x000000000000781c */ /* 0x000fe40000703c20 */
[----:B------:R-:W-:Y:S02]  /*0860*/  LOP3.LUT P1, RZ, R0, 0x7fffff, RZ, 0xc0, !PT ;  /* 0x007fffff00ff7812 */ /* 0x000fe4000782c0ff */
[----:B------:R-:W-:-:S04]  /*0870*/  SEL R3, RZ, 0x1, !P0 ;  /* 0x00000001ff037807 */ /* 0x000fc80004000000 */
[----:B------:R-:W-:-:S04]  /*0880*/  IADD3 R3, PT, PT, -R3, RZ, RZ ;  /* 0x000000ff03037210 */ /* 0x000fc80007ffe1ff */
[----:B------:R-:W-:Y:S01]  /*0890*/  ISETP.GE.AND P0, PT, R3, RZ, PT ;  /* 0x000000ff0300720c */ /* 0x000fe20003f06270 */
[----:B------:R-:W-:-:S05]  /*08a0*/  VIADD R3, R2, 0xffffff04 ;  /* 0xffffff0402037836 */ /* 0x000fca0000000000 */
[----:B------:R-:W-:-:S07]  /*08b0*/  SHF.R.U32.HI R3, RZ, R3, R6 ;  /* 0x00000003ff037219 */ /* 0x000fce0000011606 */
[----:B------:R-:W-:-:S05]  /*08c0*/  @!P0 VIADD R3, R3, 0x1 ;  /* 0x0000000103038836 */ /* 0x000fca0000000000 */
[----:B------:R-:W-:-:S04]  /*08d0*/  @!P1 SHF.L.U32 R3, R3, 0x1, RZ ;  /* 0x0000000103039819 */ /* 0x000fc800000006ff */
[----:B------:R-:W-:Y:S01]  /*08e0*/  LOP3.LUT R3, R3, 0x80000000, R0, 0xf8, !PT ;  /* 0x8000000003037812 */ /* 0x000fe200078ef800 */
[----:B------:R-:W-:Y:S06]  /*08f0*/  BRA `(.L_x_320) ;  /* 0x0000000000047947 */ /* 0x000fec0003800000 */
.L_x_321:
[----:B------:R0:W1:Y:S02]  /*0900*/  MUFU.RCP R3, R0 ;  /* 0x0000000000037308 */ /* 0x0000640000001000 */
.L_x_320:
[----:B------:R-:W-:Y:S05]  /*0910*/  BSYNC.RECONVERGENT B1 ;  /* 0x0000000000017941 */ /* 0x000fea0003800200 */
.L_x_318:
[----:B------:R-:W-:-:S04]  /*0920*/  IMAD.MOV.U32 R5, RZ, RZ, 0x0 ;  /* 0x00000000ff057424 */ /* 0x000fc800078e00ff */
[----:B01----:R-:W-:Y:S05]  /*0930*/  RET.REL.NODEC R4 `(_ZN8physgrad7adjoint34verlet_integration_backward_kernelEPK6float3S3_PS1_S4_S4_PfS3_S3_PKffi) ;  /* 0xfffffff404b07950 */ /* 0x003fea0003c3ffff */
        .weak           $__internal_7_$__cuda_sm3x_div_rn_noftz_f32_slowpath
        .type           $__internal_7_$__cuda_sm3x_div_rn_noftz_f32_slowpath,@function
        .size           $__internal_7_$__cuda_sm3x_div_rn_noftz_f32_slowpath,(.L_x_342 - $__internal_7_$__cuda_sm3x_div_rn_noftz_f32_slowpath)
$__internal_7_$__cuda_sm3x_div_rn_noftz_f32_slowpath:
[----:B------:R-:W-:Y:S01]  /*0940*/  SHF.R.U32.HI R4, RZ, 0x17, R21 ;  /* 0x00000017ff047819 */ /* 0x000fe20000011615 */
[----:B------:R-:W-:Y:S01]  /*0950*/  BSSY.RECONVERGENT B1, `(.L_x_322) ;  /* 0x0000063000017945 */ /* 0x000fe20003800200 */
[----:B------:R-:W-:Y:S02]  /*0960*/  SHF.R.U32.HI R0, RZ, 0x17, R3 ;  /* 0x00000017ff007819 */ /* 0x000fe40000011603 */
[----:B------:R-:W-:Y:S02]  /*0970*/  LOP3.LUT R5, R4, 0xff, RZ, 0xc0, !PT ;  /* 0x000000ff04057812 */ /* 0x000fe400078ec0ff */
[----:B------:R-:W-:-:S03]  /*0980*/  LOP3.LUT R4, R0, 0xff, RZ, 0xc0, !PT ;  /* 0x000000ff00047812 */ /* 0x000fc600078ec0ff */
[----:B------:R-:W-:Y:S01]  /*0990*/  VIADD R8, R5, 0xffffffff ;  /* 0xffffffff05087836 */ /* 0x000fe20000000000 */
[----:B------:R-:W-:-:S04]  /*09a0*/  IADD3 R7, PT, PT, R4, -0x1, RZ ;  /* 0xffffffff04077810 */ /* 0x000fc80007ffe0ff */
[----:B------:R-:W-:-:S04]  /*09b0*/  ISETP.GT.U32.AND P0, PT, R8, 0xfd, PT ;  /* 0x000000fd0800780c */ /* 0x000fc80003f04070 */
[----:B------:R-:W-:-:S13]  /*09c0*/  ISETP.GT.U32.OR P0, PT, R7, 0xfd, P0 ;  /* 0x000000fd0700780c */ /* 0x000fda0000704470 */
[----:B------:R-:W-:Y:S01]  /*09d0*/  @!P0 IMAD.MOV.U32 R6, RZ, RZ, RZ ;  /* 0x000000ffff068224 */ /* 0x000fe200078e00ff */
[----:B------:R-:W-:Y:S06]  /*09e0*/  @!P0 BRA `(.L_x_323) ;  /* 0x0000000000608947 */ /* 0x000fec0003800000 */
[----:B------:R-:W-:Y:S01]  /*09f0*/  FSETP.GTU.FTZ.AND P0, PT, |R3|, +INF , PT ;  /* 0x7f8000000300780b */ /* 0x000fe20003f1c200 */
[----:B------:R-:W-:Y:S01]  /*0a00*/  IMAD.MOV.U32 R0, RZ, RZ, R21 ;  /* 0x000000ffff007224 */ /* 0x000fe200078e0015 */
        /* <DEDUP_REMOVED lines=18> */
[----:B------:R-:W-:Y:S02]  /*0b30*/  @!P0 IMAD.MOV.U32 R6, RZ, RZ, -0x40 ;  /* 0xffffffc0ff068424 */ /* 0x000fe400078e00ff */
[----:B------:R-:W-:Y:S01]  /*0b40*/  @!P0 FFMA R3, R3, 1.84467440737095516160e+19, RZ ;  /* 0x5f80000003038823 */ /* 0x000fe200000000ff */
[----:B------:R-:W-:Y:S01]  /*0b50*/  @!P1 FFMA R21, R0, 1.84467440737095516160e+19, RZ ;  /* 0x5f80000000159823 */ /* 0x000fe200000000ff */
[----:B------:R-:W-:-:S07]  /*0b60*/  @!P1 VIADD R6, R6, 0x40 ;  /* 0x0000004006069836 */ /* 0x000fce0000000000 */
.L_x_323:
[----:B------:R-:W-:Y:S01]  /*0b70*/  LEA R0, R5, 0xc0800000, 0x17 ;  /* 0xc080000005007811 */ /* 0x000fe200078eb8ff */
[----:B------:R-:W-:Y:S01]  /*0b80*/  VIADD R4, R4, 0xffffff81 ;  /* 0xffffff8104047836 */ /* 0x000fe20000000000 */
[----:B------:R-:W-:Y:S02]  /*0b90*/  BSSY.RECONVERGENT B2, `(.L_x_328) ;  /* 0x0000035000027945 */ /* 0x000fe40003800200 */
[----:B------:R-:W-:Y:S01]  /*0ba0*/  IADD3 R21, PT, PT, -R0, R21, RZ ;  /* 0x0000001500157210 */ /* 0x000fe20007ffe1ff */
[C---:B------:R-:W-:Y:S01]  /*0bb0*/  IMAD R0, R4.reuse, -0x800000, R3 ;  /* 0xff80000004007824 */ /* 0x040fe200078e0203 */
[----:B------:R-:W-:Y:S02]  /*0bc0*/  IADD3 R5, PT, PT, R4, 0x7f, -R5 ;  /* 0x0000007f04057810 */ /* 0x000fe40007ffe805 */
[----:B------:R-:W0:Y:S01]  /*0bd0*/  MUFU.RCP R7, R21 ;  /* 0x0000001500077308 */ /* 0x000e220000001000 */
[----:B------:R-:W-:Y:S02]  /*0be0*/  FADD.FTZ R11, -R21, -RZ ;  /* 0x800000ff150b7221 */ /* 0x000fe40000010100 */
[----:B------:R-:W-:-:S02]  /*0bf0*/  IMAD.IADD R5, R5, 0x1, R6 ;  /* 0x0000000105057824 */ /* 0x000fc400078e0206 */
        /* <DEDUP_REMOVED lines=9> */
[----:B------:R-:W-:-:S05]  /*0c90*/  IADD3 R11, PT, PT, R3, R5, RZ ;  /* 0x00000005030b7210 */ /* 0x000fca0007ffe0ff */
[----:B------:R-:W-:-:S05]  /*0ca0*/  VIADD R3, R11, 0xffffffff ;  /* 0xffffffff0b037836 */ /* 0x000fca0000000000 */
        /* <DEDUP_REMOVED lines=10> */
[C---:B------:R-:W-:Y:S02]  /*0d50*/  VIADD R6, R11.reuse, 0x20 ;  /* 0x000000200b067836 */ /* 0x040fe40000000000 */
[CCC-:B------:R-:W-:Y:S01]  /*0d60*/  FFMA.RM R4, R10.reuse, R8.reuse, R7.reuse ;  /* 0x000000080a047223 */ /* 0x1c0fe20000004007 */
[----:B------:R-:W-:Y:S02]  /*0d70*/  ISETP.NE.AND P2, PT, R11, RZ, PT ;  /* 0x000000ff0b00720c */ /* 0x000fe40003f45270 */
[----:B------:R-:W-:Y:S01]  /*0d80*/  LOP3.LUT R5, R3, 0x7fffff, RZ, 0xc0, !PT ;  /* 0x007fffff03057812 */ /* 0x000fe200078ec0ff */
[----:B------:R-:W-:Y:S01]  /*0d90*/  FFMA.RP R3, R10, R8, R7 ;  /* 0x000000080a037223 */ /* 0x000fe20000008007 */
[----:B------:R-:W-:Y:S02]  /*0da0*/  ISETP.NE.AND P1, PT, R11, RZ, PT ;  /* 0x000000ff0b00720c */ /* 0x000fe40003f25270 */
[----:B------:R-:W-:-:S02]  /*0db0*/  LOP3.LUT R5, R5, 0x800000, RZ, 0xfc, !PT ;  /* 0x0080000005057812 */ /* 0x000fc400078efcff */
        /* <DEDUP_REMOVED lines=10> */
[----:B------:R-:W-:-:S05]  /*0e60*/  LOP3.LUT R3, R3, R4, RZ, 0xc0, !PT ;  /* 0x0000000403037212 */ /* 0x000fca00078ec0ff */
[----:B------:R-:W-:-:S05]  /*0e70*/  IMAD.IADD R3, R6, 0x1, R3 ;  /* 0x0000000106037824 */ /* 0x000fca00078e0203 */
[----:B------:R-:W-:Y:S01]  /*0e80*/  LOP3.LUT R0, R3, R0, RZ, 0xfc, !PT ;  /* 0x0000000003007212 */ /* 0x000fe200078efcff */
[----:B------:R-:W-:Y:S06]  /*0e90*/  BRA `(.L_x_331) ;  /* 0x0000000000107947 */ /* 0x000fec0003800000 */
.L_x_330:
[----:B------:R-:W-:-:S04]  /*0ea0*/  LOP3.LUT R0, R0, 0x80000000, RZ, 0xc0, !PT ;  /* 0x8000000000007812 */ /* 0x000fc800078ec0ff */
[----:B------:R-:W-:Y:S01]  /*0eb0*/  LOP3.LUT R0, R0, 0x7f800000, RZ, 0xfc, !PT ;  /* 0x7f80000000007812 */ /* 0x000fe200078efcff */
[----:B------:R-:W-:Y:S06]  /*0ec0*/  BRA `(.L_x_331) ;  /* 0x0000000000047947 */ /* 0x000fec0003800000 */
.L_x_329:
[----:B------:R-:W-:-:S07]  /*0ed0*/  IMAD R0, R5, 0x800000, R0 ;  /* 0x0080000005007824 */ /* 0x000fce00078e0200 */
.L_x_331:
[----:B------:R-:W-:Y:S05]  /*0ee0*/  BSYNC.RECONVERGENT B2 ;  /* 0x0000000000027941 */ /* 0x000fea0003800200 */
.L_x_328:
[----:B------:R-:W-:Y:S05]  /*0ef0*/  BRA `(.L_x_332) ;  /* 0x0000000000207947 */ /* 0x000fea0003800000 */
.L_x_327:
[----:B------:R-:W-:-:S04]  /*0f00*/  LOP3.LUT R0, R21, 0x80000000, R3, 0x48, !PT ;  /* 0x8000000015007812 */ /* 0x000fc800078e4803 */
[----:B------:R-:W-:Y:S01]  /*0f10*/  LOP3.LUT R0, R0, 0x7f800000, RZ, 0xfc, !PT ;  /* 0x7f80000000007812 */ /* 0x000fe200078efcff */
[----:B------:R-:W-:Y:S06]  /*0f20*/  BRA `(.L_x_332) ;  /* 0x0000000000147947 */ /* 0x000fec0003800000 */
.L_x_326:
[----:B------:R-:W-:Y:S01]  /*0f30*/  LOP3.LUT R0, R21, 0x80000000, R3, 0x48, !PT ;  /* 0x8000000015007812 */ /* 0x000fe200078e4803 */
[----:B------:R-:W-:Y:S06]  /*0f40*/  BRA `(.L_x_332) ;  /* 0x00000000000c7947 */ /* 0x000fec0003800000 */
.L_x_325:
[----:B------:R-:W0:Y:S01]  /*0f50*/  MUFU.RSQ R0, -QNAN ;  /* 0xffc0000000007908 */ /* 0x000e220000001400 */
[----:B------:R-:W-:Y:S05]  /*0f60*/  BRA `(.L_x_332) ;  /* 0x0000000000047947 */ /* 0x000fea0003800000 */
.L_x_324:
[----:B------:R-:W-:-:S07]  /*0f70*/  FADD.FTZ R0, R3, R0 ;  /* 0x0000000003007221 */ /* 0x000fce0000010000 */
.L_x_332:
[----:B------:R-:W-:Y:S05]  /*0f80*/  BSYNC.RECONVERGENT B1 ;  /* 0x0000000000017941 */ /* 0x000fea0003800200 */
.L_x_322:
[----:B------:R-:W-:-:S04]  /*0f90*/  HFMA2 R3, -RZ, RZ, 0, 0 ;  /* 0x00000000ff037431 */ /* 0x000fc800000001ff */
[----:B0-----:R-:W-:Y:S05]  /*0fa0*/  RET.REL.NODEC R2 `(_ZN8physgrad7adjoint34verlet_integration_backward_kernelEPK6float3S3_PS1_S4_S4_PfS3_S3_PKffi) ;  /* 0xfffffff002147950 */ /* 0x001fea0003c3ffff */
.L_x_333:
        /* <DEDUP_REMOVED lines=13> */
.L_x_342:


//--------------------- .text._ZN3cub18CUB_300001_SM_10006detail11EmptyKernelIvEEvv --------------------------
	.section	.text._ZN3cub18CUB_300001_SM_10006detail11EmptyKernelIvEEvv,"ax",@progbits
	.align	128
        .global         _ZN3cub18CUB_300001_SM_10006detail11EmptyKernelIvEEvv
        .type           _ZN3cub18CUB_300001_SM_10006detail11EmptyKernelIvEEvv,@function
        .size           _ZN3cub18CUB_300001_SM_10006detail11EmptyKernelIvEEvv,(.L_x_347 - _ZN3cub18CUB_300001_SM_10006detail11EmptyKernelIvEEvv)
        .other          _ZN3cub18CUB_300001_SM_10006detail11EmptyKernelIvEEvv,@"STO_CUDA_ENTRY STV_DEFAULT"
_ZN3cub18CUB_300001_SM_10006detail11EmptyKernelIvEEvv:
.text._ZN3cub18CUB_300001_SM_10006detail11EmptyKernelIvEEvv:
[----:B------:R-:W-:Y:S01]  /*0000*/  LDC R1, c[0x0][0x37c] ;  /* 0x0000df00ff017b82 */ /* 0x000fe20000000800 */
[----:B------:R-:W-:Y:S05]  /*0010*/  EXIT ;  /* 0x000000000000794d */ /* 0x000fea0003800000 */
.L_x_334:
        /* <DEDUP_REMOVED lines=14> */
.L_x_347:


//--------------------- .nv.shared.reserved.0     --------------------------
	.section	.nv.shared.reserved.0,"aw",@nobits
	.weak		__nv_reservedSMEM_offset_0_alias
	.size		__nv_reservedSMEM_offset_0_alias, 0, 64
	.other		__nv_reservedSMEM_offset_0_alias,@"STO_CUDA_RESERVED_SHARED STV_DEFAULT"
__nv_reservedSMEM_offset_0_alias:
	.zero		0
	.zero		64


//--------------------- .nv.global                --------------------------
	.section	.nv.global,"aw",@nobits
.nv.global:
	.type		_ZN34_INTERNAL_fdd82781_4_k_cu_89aa1db76thrust24THRUST_300001_SM_1000_NS12placeholders2_5E,@object
	.size		_ZN34_INTERNAL_fdd82781_4_k_cu_89aa1db76thrust24THRUST_300001_SM_1000_NS12placeholders2_5E,(_ZN34_INTERNAL_fdd82781_4_k_cu_89aa1db74cuda3std3__45__cpo6cbeginE - _ZN34_INTERNAL_fdd82781_4_k_cu_89aa1db76thrust24THRUST_300001_SM_1000_NS12placeholders2_5E)
_ZN34_INTERNAL_fdd82781_4_k_cu_89aa1db76thrust24THRUST_300001_SM_1000_NS12placeholders2_5E:
	.zero		1
	.type		_ZN34_INTERNAL_fdd82781_4_k_cu_89aa1db74cuda3std3__45__cpo6cbeginE,@object
	.size		_ZN34_INTERNAL_fdd82781_4_k_cu_89aa1db74cuda3std3__45__cpo6cbeginE,(_ZN34_INTERNAL_fdd82781_4_k_cu_89aa1db74cuda3std6ranges3__45__cpo6cbeginE - _ZN34_INTERNAL_fdd82781_4_k_cu_89aa1db74cuda3std3__45__cpo6cbeginE)
_ZN34_INTERNAL_fdd82781_4_k_cu_89aa1db74cuda3std3__45__cpo6cbeginE:
	.zero		1
	.type		_ZN34_INTERNAL_fdd82781_4_k_cu_89aa1db74cuda3std6ranges3__45__cpo6cbeginE,@object
	.size		_ZN34_INTERNAL_fdd82781_4_k_cu_89aa1db74cuda3std6ranges3__45__cpo6cbeginE,(_ZN34_INTERNAL_fdd82781_4_k_cu_89aa1db74cuda3std3__48in_placeE - _ZN34_INTERNAL_fdd82781_4_k_cu_89aa1db74cuda3std6ranges3__45__cpo6cbeginE)
_ZN34_INTERNAL_fdd82781_4_k_cu_89aa1db74cuda3std6ranges3__45__cpo6cbeginE:
	.zero		1
	.type		_ZN34_INTERNAL_fdd82781_4_k_cu_89aa1db74cuda3std3__48in_placeE,@object
	.size		_ZN34_INTERNAL_fdd82781_4_k_cu_89aa1db74cuda3std3__48in_placeE,(_ZN34_INTERNAL_fdd82781_4_k_cu_89aa1db74cuda3std6ranges3__45__cpo4sizeE - _ZN34_INTERNAL_fdd82781_4_k_cu_89aa1db74cuda3std3__48in_placeE)
_ZN34_INTERNAL_fdd82781_4_k_cu_89aa1db74cuda3std3__48in_placeE:
	.zero		1
	.type		_ZN34_INTERNAL_fdd82781_4_k_cu_89aa1db74cuda3std6ranges3__45__cpo4sizeE,@object
	.size		_ZN34_INTERNAL_fdd82781_4_k_cu_89aa1db74cuda3std6ranges3__45__cpo4sizeE,(_ZN34_INTERNAL_fdd82781_4_k_cu_89aa1db76thrust24THRUST_300001_SM_1000_NS12placeholders2_9E - _ZN34_INTERNAL_fdd82781_4_k_cu_89aa1db74cuda3std6ranges3__45__cpo4sizeE)
_ZN34_INTERNAL_fdd82781_4_k_cu_89aa1db74cuda3std6ranges3__45__cpo4sizeE:
	.zero		1
	.type		_ZN34_INTERNAL_fdd82781_4_k_cu_89aa1db76thrust24THRUST_300001_SM_1000_NS12placeholders2_9E,@object
	.size		_ZN34_INTERNAL_fdd82781_4_k_cu_89aa1db76thrust24THRUST_300001_SM_1000_NS12placeholders2_9E,(_ZN34_INTERNAL_fdd82781_4_k_cu_89aa1db74cuda3std3__45__cpo7crbeginE - _ZN34_INTERNAL_fdd82781_4_k_cu_89aa1db76thrust24THRUST_300001_SM_1000_NS12placeholders2_9E)
_ZN34_INTERNAL_fdd82781_4_k_cu_89aa1db76thrust24THRUST_300001_SM_1000_NS12placeholders2_9E:
	.zero		1
	.type		_ZN34_INTERNAL_fdd82781_4_k_cu_89aa1db74cuda3std3__45__cpo7crbeginE,@object
	.size		_ZN34_INTERNAL_fdd82781_4_k_cu_89aa1db74cuda3std3__45__cpo7crbeginE,(_ZN34_INTERNAL_fdd82781_4_k_cu_89aa1db74cuda3std6ranges3__45__cpo4nextE - _ZN34_INTERNAL_fdd82781_4_k_cu_89aa1db74cuda3std3__45__cpo7crbeginE)
_ZN34_INTERNAL_fdd82781_4_k_cu_89aa1db74cuda3std3__45__cpo7crbeginE:
	.zero		1
	.type		_ZN34_INTERNAL_fdd82781_4_k_cu_89aa1db74cuda3std6ranges3__45__cpo4nextE,@object
	.size		_ZN34_INTERNAL_fdd82781_4_k_cu_89aa1db74cuda3std6ranges3__45__cpo4nextE,(_ZN34_INTERNAL_fdd82781_4_k_cu_89aa1db74cuda3std6ranges3__45__cpo4swapE - _ZN34_INTERNAL_fdd82781_4_k_cu_89aa1db74cuda3std6ranges3__45__cpo4nextE)
_ZN34_INTERNAL_fdd82781_4_k_cu_89aa1db74cuda3std6ranges3__45__cpo4nextE:
	.zero		1
	.type		_ZN34_INTERNAL_fdd82781_4_k_cu_89aa1db74cuda3std6ranges3__45__cpo4swapE,@object
	.size		_ZN34_INTERNAL_fdd82781_4_k_cu_89aa1db74cuda3std6ranges3__45__cpo4swapE,(_ZN34_INTERNAL_fdd82781_4_k_cu_89aa1db76thrust24THRUST_300001_SM_1000_NS12placeholders2_1E - _ZN34_INTERNAL_fdd82781_4_k_cu_89aa1db74cuda3std6ranges3__45__cpo4swapE)
_ZN34_INTERNAL_fdd82781_4_k_cu_89aa1db74cuda3std6ranges3__45__cpo4swapE:
	.zero		1
	.type		_ZN34_INTERNAL_fdd82781_4_k_cu_89aa1db76thrust24THRUST_300001_SM_1000_NS12placeholders2_1E,@object
	.size		_ZN34_INTERNAL_fdd82781_4_k_cu_89aa1db76thrust24THRUST_300001_SM_1000_NS12placeholders2_1E,(_ZN34_INTERNAL_fdd82781_4_k_cu_89aa1db76thrust24THRUST_300001_SM_1000_NS12placeholders2_3E - _ZN34_INTERNAL_fdd82781_4_k_cu_89aa1db76thrust24THRUST_300001_SM_1000_NS12placeholders2_1E)
_ZN34_INTERNAL_fdd82781_4_k_cu_89aa1db76thrust24THRUST_300001_SM_1000_NS12placeholders2_1E:
	.zero		1
	.type		_ZN34_INTERNAL_fdd82781_4_k_cu_89aa1db76thrust24THRUST_300001_SM_1000_NS12placeholders2_3E,@object
	.size		_ZN34_INTERNAL_fdd82781_4_k_cu_89aa1db76thrust24THRUST_300001_SM_1000_NS12placeholders2_3E,(_ZN34_INTERNAL_fdd82781_4_k_cu_89aa1db74cuda3std3__45__cpo5beginE - _ZN34_INTERNAL_fdd82781_4_k_cu_89aa1db76thrust24THRUST_300001_SM_1000_NS12placeholders2_3E)
_ZN34_INTERNAL_fdd82781_4_k_cu_89aa1db76thrust24THRUST_300001_SM_1000_NS12placeholders2_3E:
	.zero		1
	.type		_ZN34_INTERNAL_fdd82781_4_k_cu_89aa1db74cuda3std3__45__cpo5beginE,@object
	.size		_ZN34_INTERNAL_fdd82781_4_k_cu_89aa1db74cuda3std3__45__cpo5beginE,(_ZN34_INTERNAL_fdd82781_4_k_cu_89aa1db74cuda3std6ranges3__45__cpo5beginE - _ZN34_INTERNAL_fdd82781_4_k_cu_89aa1db74cuda3std3__45__cpo5beginE)
_ZN34_INTERNAL_fdd82781_4_k_cu_89aa1db74cuda3std3__45__cpo5beginE:
	.zero		1
	.type		_ZN34_INTERNAL_fdd82781_4_k_cu_89aa1db74cuda3std6ranges3__45__cpo5beginE,@object
	.size		_ZN34_INTERNAL_fdd82781_4_k_cu_89aa1db74cuda3std6ranges3__45__cpo5beginE,(_ZN34_INTERNAL_fdd82781_4_k_cu_89aa1db74cuda3std3__436_GLOBAL__N__fdd82781_4_k_cu_89aa1db76ignoreE - _ZN34_INTERNAL_fdd82781_4_k_cu_89aa1db74cuda3std6ranges3__45__cpo5beginE)
_ZN34_INTERNAL_fdd82781_4_k_cu_89aa1db74cuda3std6ranges3__45__cpo5beginE:
	.zero		1
	.type		_ZN34_INTERNAL_fdd82781_4_k_cu_89aa1db74cuda3std3__436_GLOBAL__N__fdd82781_4_k_cu_89aa1db76ignoreE,@object
	.size		_ZN34_INTERNAL_fdd82781_4_k_cu_89aa1db74cuda3std3__436_GLOBAL__N__fdd82781_4_k_cu_89aa1db76ignoreE,(_ZN34_INTERNAL_fdd82781_4_k_cu_89aa1db74cuda3std6ranges3__45__cpo4dataE - _ZN34_INTERNAL_fdd82781_4_k_cu_89aa1db74cuda3std3__436_GLOBAL__N__fdd82781_4_k_cu_89aa1db76ignoreE)
_ZN34_INTERNAL_fdd82781_4_k_cu_89aa1db74cuda3std3__436_GLOBAL__N__fdd82781_4_k_cu_89aa1db76ignoreE:
	.zero		1
	.type		_ZN34_INTERNAL_fdd82781_4_k_cu_89aa1db74cuda3std6ranges3__45__cpo4dataE,@object
	.size		_ZN34_INTERNAL_fdd82781_4_k_cu_89aa1db74cuda3std6ranges3__45__cpo4dataE,(_ZN34_INTERNAL_fdd82781_4_k_cu_89aa1db76thrust24THRUST_300001_SM_1000_NS12placeholders2_7E - _ZN34_INTERNAL_fdd82781_4_k_cu_89aa1db74cuda3std6ranges3__45__cpo4dataE)
_ZN34_INTERNAL_fdd82781_4_k_cu_89aa1db74cuda3std6ranges3__45__cpo4dataE:
	.zero		1
	.type		_ZN34_INTERNAL_fdd82781_4_k_cu_89aa1db76thrust24THRUST_300001_SM_1000_NS12placeholders2_7E,@object
	.size		_ZN34_INTERNAL_fdd82781_4_k_cu_89aa1db76thrust24THRUST_300001_SM_1000_NS12placeholders2_7E,(_ZN34_INTERNAL_fdd82781_4_k_cu_89aa1db74cuda3std3__45__cpo6rbeginE - _ZN34_INTERNAL_fdd82781_4_k_cu_89aa1db76thrust24THRUST_300001_SM_1000_NS12placeholders2_7E)
_ZN34_INTERNAL_fdd82781_4_k_cu_89aa1db76thrust24THRUST_300001_SM_1000_NS12placeholders2_7E:
	.zero		1
	.type		_ZN34_INTERNAL_fdd82781_4_k_cu_89aa1db74cuda3std3__45__cpo6rbeginE,@object
	.size		_ZN34_INTERNAL_fdd82781_4_k_cu_89aa1db74cuda3std3__45__cpo6rbeginE,(_ZN34_INTERNAL_fdd82781_4_k_cu_89aa1db74cuda3std6ranges3__45__cpo7advanceE - _ZN34_INTERNAL_fdd82781_4_k_cu_89aa1db74cuda3std3__45__cpo6rbeginE)
_ZN34_INTERNAL_fdd82781_4_k_cu_89aa1db74cuda3std3__45__cpo6rbeginE:
	.zero		1
	.type		_ZN34_INTERNAL_fdd82781_4_k_cu_89aa1db74cuda3std6ranges3__45__cpo7advanceE,@object
	.size		_ZN34_INTERNAL_fdd82781_4_k_cu_89aa1db74cuda3std6ranges3__45__cpo7advanceE,(_ZN34_INTERNAL_fdd82781_4_k_cu_89aa1db74cuda3std3__47nulloptE - _ZN34_INTERNAL_fdd82781_4_k_cu_89aa1db74cuda3std6ranges3__45__cpo7advanceE)
_ZN34_INTERNAL_fdd82781_4_k_cu_89aa1db74cuda3std6ranges3__45__cpo7advanceE:
	.zero		1
	.type		_ZN34_INTERNAL_fdd82781_4_k_cu_89aa1db74cuda3std3__47nulloptE,@object
	.size		_ZN34_INTERNAL_fdd82781_4_k_cu_89aa1db74cuda3std3__47nulloptE,(_ZN34_INTERNAL_fdd82781_4_k_cu_89aa1db74cuda3std6ranges3__45__cpo8distanceE - _ZN34_INTERNAL_fdd82781_4_k_cu_89aa1db74cuda3std3__47nulloptE)
_ZN34_INTERNAL_fdd82781_4_k_cu_89aa1db74cuda3std3__47nulloptE:
	.zero		1
	.type		_ZN34_INTERNAL_fdd82781_4_k_cu_89aa1db74cuda3std6ranges3__45__cpo8distanceE,@object
	.size		_ZN34_INTERNAL_fdd82781_4_k_cu_89aa1db74cuda3std6ranges3__45__cpo8distanceE,(_ZN34_INTERNAL_fdd82781_4_k_cu_89aa1db76thrust24THRUST_300001_SM_1000_NS12placeholders2_6E - _ZN34_INTERNAL_fdd82781_4_k_cu_89aa1db74cuda3std6ranges3__45__cpo8distanceE)
_ZN34_INTERNAL_fdd82781_4_k_cu_89aa1db74cuda3std6ranges3__45__cpo8distanceE:
	.zero		1
	.type		_ZN34_INTERNAL_fdd82781_4_k_cu_89aa1db76thrust24THRUST_300001_SM_1000_NS12placeholders2_6E,@object
	.size		_ZN34_INTERNAL_fdd82781_4_k_cu_89aa1db76thrust24THRUST_300001_SM_1000_NS12placeholders2_6E,(_ZN34_INTERNAL_fdd82781_4_k_cu_89aa1db74cuda3std3__45__cpo4cendE - _ZN34_INTERNAL_fdd82781_4_k_cu_89aa1db76thrust24THRUST_300001_SM_1000_NS12placeholders2_6E)
_ZN34_INTERNAL_fdd82781_4_k_cu_89aa1db76thrust24THRUST_300001_SM_1000_NS12placeholders2_6E:
	.zero		1
	.type		_ZN34_INTERNAL_fdd82781_4_k_cu_89aa1db74cuda3std3__45__cpo4cendE,@object
	.size		_ZN34_INTERNAL_fdd82781_4_k_cu_89aa1db74cuda3std3__45__cpo4cendE,(_ZN34_INTERNAL_fdd82781_4_k_cu_89aa1db74cuda3std6ranges3__45__cpo4cendE - _ZN34_INTERNAL_fdd82781_4_k_cu_89aa1db74cuda3std3__45__cpo4cendE)
_ZN34_INTERNAL_fdd82781_4_k_cu_89aa1db74cuda3std3__45__cpo4cendE:
	.zero		1
	.type		_ZN34_INTERNAL_fdd82781_4_k_cu_89aa1db74cuda3std6ranges3__45__cpo4cendE,@object
	.size		_ZN34_INTERNAL_fdd82781_4_k_cu_89aa1db74cuda3std6ranges3__45__cpo4cendE,(_ZN34_INTERNAL_fdd82781_4_k_cu_89aa1db74cuda3std3__420unreachable_sentinelE - _ZN34_INTERNAL_fdd82781_4_k_cu_89aa1db74cuda3std6ranges3__45__cpo4cendE)
_ZN34_INTERNAL_fdd82781_4_k_cu_89aa1db74cuda3std6ranges3__45__cpo4cendE:
	.zero		1
	.type		_ZN34_INTERNAL_fdd82781_4_k_cu_89aa1db74cuda3std3__420unreachable_sentinelE,@object
	.size		_ZN34_INTERNAL_fdd82781_4_k_cu_89aa1db74cuda3std3__420unreachable_sentinelE,(_ZN34_INTERNAL_fdd82781_4_k_cu_89aa1db74cuda3std6ranges3__45__cpo5ssizeE - _ZN34_INTERNAL_fdd82781_4_k_cu_89aa1db74cuda3std3__420unreachable_sentinelE)
_ZN34_INTERNAL_fdd82781_4_k_cu_89aa1db74cuda3std3__420unreachable_sentinelE:
	.zero		1
	.type		_ZN34_INTERNAL_fdd82781_4_k_cu_89aa1db74cuda3std6ranges3__45__cpo5ssizeE,@object
	.size		_ZN34_INTERNAL_fdd82781_4_k_cu_89aa1db74cuda3std6ranges3__45__cpo5ssizeE,(_ZN34_INTERNAL_fdd82781_4_k_cu_89aa1db76thrust24THRUST_300001_SM_1000_NS12placeholders3_10E - _ZN34_INTERNAL_fdd82781_4_k_cu_89aa1db74cuda3std6ranges3__45__cpo5ssizeE)
_ZN34_INTERNAL_fdd82781_4_k_cu_89aa1db74cuda3std6ranges3__45__cpo5ssizeE:
	.zero		1
	.type		_ZN34_INTERNAL_fdd82781_4_k_cu_89aa1db76thrust24THRUST_300001_SM_1000_NS12placeholders3_10E,@object
	.size		_ZN34_INTERNAL_fdd82781_4_k_cu_89aa1db76thrust24THRUST_300001_SM_1000_NS12placeholders3_10E,(_ZN34_INTERNAL_fdd82781_4_k_cu_89aa1db74cuda3std3__45__cpo5crendE - _ZN34_INTERNAL_fdd82781_4_k_cu_89aa1db76thrust24THRUST_300001_SM_1000_NS12placeholders3_10E)
_ZN34_INTERNAL_fdd82781_4_k_cu_89aa1db76thrust24THRUST_300001_SM_1000_NS12placeholders3_10E:
	.zero		1
	.type		_ZN34_INTERNAL_fdd82781_4_k_cu_89aa1db74cuda3std3__45__cpo5crendE,@object
	.size		_ZN34_INTERNAL_fdd82781_4_k_cu_89aa1db74cuda3std3__45__cpo5crendE,(_ZN34_INTERNAL_fdd82781_4_k_cu_89aa1db74cuda3std6ranges3__45__cpo4prevE - _ZN34_INTERNAL_fdd82781_4_k_cu_89aa1db74cuda3std3__45__cpo5crendE)
_ZN34_INTERNAL_fdd82781_4_k_cu_89aa1db74cuda3std3__45__cpo5crendE:
	.zero		1
	.type		_ZN34_INTERNAL_fdd82781_4_k_cu_89aa1db74cuda3std6ranges3__45__cpo4prevE,@object
	.size		_ZN34_INTERNAL_fdd82781_4_k_cu_89aa1db74cuda3std6ranges3__45__cpo4prevE,(_ZN34_INTERNAL_fdd82781_4_k_cu_89aa1db74cuda3std6ranges3__45__cpo9iter_moveE - _ZN34_INTERNAL_fdd82781_4_k_cu_89aa1db74cuda3std6ranges3__45__cpo4prevE)
_ZN34_INTERNAL_fdd82781_4_k_cu_89aa1db74cuda3std6ranges3__45__cpo4prevE:
	.zero		1
	.type		_ZN34_INTERNAL_fdd82781_4_k_cu_89aa1db74cuda3std6ranges3__45__cpo9iter_moveE,@object
	.size		_ZN34_INTERNAL_fdd82781_4_k_cu_89aa1db74cuda3std6ranges3__45__cpo9iter_moveE,(_ZN34_INTERNAL_fdd82781_4_k_cu_89aa1db76thrust24THRUST_300001_SM_1000_NS12placeholders2_2E - _ZN34_INTERNAL_fdd82781_4_k_cu_89aa1db74cuda3std6ranges3__45__cpo9iter_moveE)
_ZN34_INTERNAL_fdd82781_4_k_cu_89aa1db74cuda3std6ranges3__45__cpo9iter_moveE:
	.zero		1
	.type		_ZN34_INTERNAL_fdd82781_4_k_cu_89aa1db76thrust24THRUST_300001_SM_1000_NS12placeholders2_2E,@object
	.size		_ZN34_INTERNAL_fdd82781_4_k_cu_89aa1db76thrust24THRUST_300001_SM_1000_NS12placeholders2_2E,(_ZN34_INTERNAL_fdd82781_4_k_cu_89aa1db76thrust24THRUST_300001_SM_1000_NS12placeholders2_4E - _ZN34_INTERNAL_fdd82781_4_k_cu_89aa1db76thrust24THRUST_300001_SM_1000_NS12placeholders2_2E)
_ZN34_INTERNAL_fdd82781_4_k_cu_89aa1db76thrust24THRUST_300001_SM_1000_NS12placeholders2_2E:
	.zero		1
	.type		_ZN34_INTERNAL_fdd82781_4_k_cu_89aa1db76thrust24THRUST_300001_SM_1000_NS12placeholders2_4E,@object
	.size		_ZN34_INTERNAL_fdd82781_4_k_cu_89aa1db76thrust24THRUST_300001_SM_1000_NS12placeholders2_4E,(_ZN34_INTERNAL_fdd82781_4_k_cu_89aa1db74cuda3std3__45__cpo3endE - _ZN34_INTERNAL_fdd82781_4_k_cu_89aa1db76thrust24THRUST_300001_SM_1000_NS12placeholders2_4E)
_ZN34_INTERNAL_fdd82781_4_k_cu_89aa1db76thrust24THRUST_300001_SM_1000_NS12placeholders2_4E:
	.zero		1
	.type		_ZN34_INTERNAL_fdd82781_4_k_cu_89aa1db74cuda3std3__45__cpo3endE,@object
	.size		_ZN34_INTERNAL_fdd82781_4_k_cu_89aa1db74cuda3std3__45__cpo3endE,(_ZN34_INTERNAL_fdd82781_4_k_cu_89aa1db74cuda3std6ranges3__45__cpo3endE - _ZN34_INTERNAL_fdd82781_4_k_cu_89aa1db74cuda3std3__45__cpo3endE)
_ZN34_INTERNAL_fdd82781_4_k_cu_89aa1db74cuda3std3__45__cpo3endE:
	.zero		1
	.type		_ZN34_INTERNAL_fdd82781_4_k_cu_89aa1db74cuda3std6ranges3__45__cpo3endE,@object
	.size		_ZN34_INTERNAL_fdd82781_4_k_cu_89aa1db74cuda3std6ranges3__45__cpo3endE,(_ZN34_INTERNAL_fdd82781_4_k_cu_89aa1db74cuda3std3__419piecewise_constructE - _ZN34_INTERNAL_fdd82781_4_k_cu_89aa1db74cuda3std6ranges3__45__cpo3endE)
_ZN34_INTERNAL_fdd82781_4_k_cu_89aa1db74cuda3std6ranges3__45__cpo3endE:
	.zero		1
	.type		_ZN34_INTERNAL_fdd82781_4_k_cu_89aa1db74cuda3std3__419piecewise_constructE,@object
	.size		_ZN34_INTERNAL_fdd82781_4_k_cu_89aa1db74cuda3std3__419piecewise_constructE,(_ZN34_INTERNAL_fdd82781_4_k_cu_89aa1db74cuda3std6ranges3__45__cpo5cdataE - _ZN34_INTERNAL_fdd82781_4_k_cu_89aa1db74cuda3std3__419piecewise_constructE)
_ZN34_INTERNAL_fdd82781_4_k_cu_89aa1db74cuda3std3__419piecewise_constructE:
	.zero		1
	.type		_ZN34_INTERNAL_fdd82781_4_k_cu_89aa1db74cuda3std6ranges3__45__cpo5cdataE,@object
	.size		_ZN34_INTERNAL_fdd82781_4_k_cu_89aa1db74cuda3std6ranges3__45__cpo5cdataE,(_ZN34_INTERNAL_fdd82781_4_k_cu_89aa1db76thrust24THRUST_300001_SM_1000_NS12placeholders2_8E - _ZN34_INTERNAL_fdd82781_4_k_cu_89aa1db74cuda3std6ranges3__45__cpo5cdataE)
_ZN34_INTERNAL_fdd82781_4_k_cu_89aa1db74cuda3std6ranges3__45__cpo5cdataE:
	.zero		1
	.type		_ZN34_INTERNAL_fdd82781_4_k_cu_89aa1db76thrust24THRUST_300001_SM_1000_NS12placeholders2_8E,@object
	.size		_ZN34_INTERNAL_fdd82781_4_k_cu_89aa1db76thrust24THRUST_300001_SM_1000_NS12placeholders2_8E,(_ZN34_INTERNAL_fdd82781_4_k_cu_89aa1db74cuda3std3__45__cpo4rendE - _ZN34_INTERNAL_fdd82781_4_k_cu_89aa1db76thrust24THRUST_300001_SM_1000_NS12placeholders2_8E)
_ZN34_INTERNAL_fdd82781_4_k_cu_89aa1db76thrust24THRUST_300001_SM_1000_NS12placeholders2_8E:
	.zero		1
	.type		_ZN34_INTERNAL_fdd82781_4_k_cu_89aa1db74cuda3std3__45__cpo4rendE,@object
	.size		_ZN34_INTERNAL_fdd82781_4_k_cu_89aa1db74cuda3std3__45__cpo4rendE,(_ZN34_INTERNAL_fdd82781_4_k_cu_89aa1db74cuda3std6ranges3__45__cpo9iter_swapE - _ZN34_INTERNAL_fdd82781_4_k_cu_89aa1db74cuda3std3__45__cpo4rendE)
_ZN34_INTERNAL_fdd82781_4_k_cu_89aa1db74cuda3std3__45__cpo4rendE:
	.zero		1
	.type		_ZN34_INTERNAL_fdd82781_4_k_cu_89aa1db74cuda3std6ranges3__45__cpo9iter_swapE,@object
	.size		_ZN34_INTERNAL_fdd82781_4_k_cu_89aa1db74cuda3std6ranges3__45__cpo9iter_swapE,(_ZN34_INTERNAL_fdd82781_4_k_cu_89aa1db74cuda3std3__48unexpectE - _ZN34_INTERNAL_fdd82781_4_k_cu_89aa1db74cuda3std6ranges3__45__cpo9iter_swapE)
_ZN34_INTERNAL_fdd82781_4_k_cu_89aa1db74cuda3std6ranges3__45__cpo9iter_swapE:
	.zero		1
	.type		_ZN34_INTERNAL_fdd82781_4_k_cu_89aa1db74cuda3std3__48unexpectE,@object
	.size		_ZN34_INTERNAL_fdd82781_4_k_cu_89aa1db74cuda3std3__48unexpectE,(_ZN34_INTERNAL_fdd82781_4_k_cu_89aa1db76thrust24THRUST_300001_SM_1000_NS6system6detail10sequential3seqE - _ZN34_INTERNAL_fdd82781_4_k_cu_89aa1db74cuda3std3__48unexpectE)
_ZN34_INTERNAL_fdd82781_4_k_cu_89aa1db74cuda3std3__48unexpectE:
	.zero		1
	.type		_ZN34_INTERNAL_fdd82781_4_k_cu_89aa1db76thrust24THRUST_300001_SM_1000_NS6system6detail10sequential3seqE,@object
	.size		_ZN34_INTERNAL_fdd82781_4_k_cu_89aa1db76thrust24THRUST_300001_SM_1000_NS6system6detail10sequential3seqE,(.L_29 - _ZN34_INTERNAL_fdd82781_4_k_cu_89aa1db76thrust24THRUST_300001_SM_1000_NS6system6detail10sequential3seqE)
_ZN34_INTERNAL_fdd82781_4_k_cu_89aa1db76thrust24THRUST_300001_SM_1000_NS6system6detail10sequential3seqE:
	.zero		1
.L_29:


//--------------------- .nv.constant0._ZN8physgrad7adjoint27sph_density_backward_kernelEPKfP6float3PfPKS3_S2_fi --------------------------
	.section	.nv.constant0._ZN8physgrad7adjoint27sph_density_backward_kernelEPKfP6float3PfPKS3_S2_fi,"a",@progbits
	.sectionflags	@""
	.align	4
.nv.constant0._ZN8physgrad7adjoint27sph_density_backward_kernelEPKfP6float3PfPKS3_S2_fi:
	.zero		944


//--------------------- .nv.constant0._ZN8physgrad7adjoint32calculate_energy_backward_kernelEfP6float3PfS2_PKS1_PKfS5_S7_i --------------------------
	.section	.nv.constant0._ZN8physgrad7adjoint32calculate_energy_backward_kernelEfP6float3PfS2_PKS1_PKfS5_S7_i,"a",@progbits
	.sectionflags	@""
	.align	4
.nv.constant0._ZN8physgrad7adjoint32calculate_energy_backward_kernelEfP6float3PfS2_PKS1_PKfS5_S7_i:
	.zero		964


//--------------------- .nv.constant0._ZN8physgrad7adjoint31classical_force_backward_kernelEPK6float3PS1_PfS3_PKfi --------------------------
	.section	.nv.constant0._ZN8physgrad7adjoint31classical_force_backward_kernelEPK6float3PS1_PfS3_PKfi,"a",@progbits
	.sectionflags	@""
	.align	4
.nv.constant0._ZN8physgrad7adjoint31classical_force_backward_kernelEPK6float3PS1_PfS3_PKfi:
	.zero		940


//--------------------- .nv.constant0._ZN8physgrad7adjoint34verlet_integration_backward_kernelEPK6float3S3_PS1_S4_S4_PfS3_S3_PKffi --------------------------
	.section	.nv.constant0._ZN8physgrad7adjoint34verlet_integration_backward_kernelEPK6float3S3_PS1_S4_S4_PfS3_S3_PKffi,"a",@progbits
	.sectionflags	@""
	.align	4
.nv.constant0._ZN8physgrad7adjoint34verlet_integration_backward_kernelEPK6float3S3_PS1_S4_S4_PfS3_S3_PKffi:
	.zero		976


//--------------------- .nv.constant0._ZN3cub18CUB_300001_SM_10006detail11EmptyKernelIvEEvv --------------------------
	.section	.nv.constant0._ZN3cub18CUB_300001_SM_10006detail11EmptyKernelIvEEvv,"a",@progbits
	.sectionflags	@""
	.align	4
.nv.constant0._ZN3cub18CUB_300001_SM_10006detail11EmptyKernelIvEEvv:
	.zero		896


//--------------------- SYMBOLS --------------------------

	.type		.nv.reservedSmem.offset0,@object
	.size		.nv.reservedSmem.offset0,0x4
